// auto-generated by cutlass_sweep.gemm — config: {"arch": "sm_100", "cluster_m": 1, "cluster_n": 1, "dtype": "fp16", "dtype_b": "fp16", "layout": "tn", "stages": 0, "tile_k": 128, "tile_m": 128, "tile_n": 128}
#include "cutlass/cutlass.h"
#include "cutlass/gemm/collective/collective_builder.hpp"
#include "cutlass/gemm/device/gemm_universal_adapter.h"
#include "cutlass/gemm/kernel/gemm_universal.hpp"
#include "cutlass/epilogue/collective/collective_builder.hpp"

using ElemA = cutlass::half_t;
using ElemB = cutlass::half_t;
using ElemCD = cutlass::half_t;
using Acc  = float;
using TileShape    = cute::Shape<cute::_128, cute::_128, cute::_128>;
using ClusterShape = cute::Shape<cute::_1, cute::_1, cute::_1>;

using CollectiveEpilogue = typename cutlass::epilogue::collective::CollectiveBuilder<
    cutlass::arch::Sm100, cutlass::arch::OpClassTensorOp,
    TileShape, ClusterShape,
    cutlass::epilogue::collective::EpilogueTileAuto,
    Acc, Acc,
    ElemCD, cutlass::layout::RowMajor, 128 / cutlass::sizeof_bits<ElemCD>::value,
    ElemCD, cutlass::layout::RowMajor, 128 / cutlass::sizeof_bits<ElemCD>::value,
    cutlass::epilogue::collective::EpilogueScheduleAuto
  >::CollectiveOp;

using CollectiveMainloop = typename cutlass::gemm::collective::CollectiveBuilder<
    cutlass::arch::Sm100, cutlass::arch::OpClassTensorOp,
    ElemA, cutlass::layout::ColumnMajor, 128 / cutlass::sizeof_bits<ElemA>::value,
    ElemB, cutlass::layout::RowMajor, 128 / cutlass::sizeof_bits<ElemB>::value,
    Acc,
    TileShape, ClusterShape,
    cutlass::gemm::collective::StageCountAutoCarveout<static_cast<int>(sizeof(typename CollectiveEpilogue::SharedStorage))>,
    cutlass::gemm::collective::KernelScheduleAuto
  >::CollectiveOp;

using GemmKernel = cutlass::gemm::kernel::GemmUniversal<
    cute::Shape<int,int,int,int>,
    CollectiveMainloop,
    CollectiveEpilogue
>;
using Gemm = cutlass::gemm::device::GemmUniversalAdapter<GemmKernel>;

// Force the device kernel symbol into the cubin without needing a host main.
auto* _anchor = &cutlass::device_kernel<GemmKernel>;


// ===== COMPILED SASS (sm_100a) =====

	.target	sm_100a

	.elftype	@"ET_EXEC"


//--------------------- .note.nv.tkinfo           --------------------------
	.section	.note.nv.tkinfo,"",@"SHT_NOTE"
	.sectionflags	@"SHF_NOTE_NV_TKINFO"
	.tkinfo
        /*0018*/ 	.word	0x00000002
        /*0030*/ 	.string	""
        /*0030*/ 	.string	"ptxas"
        /*0030*/ 	.string	"Cuda compilation tools, release 13.0, V13.0.88"
        /*0030*/ 	.string	"Build cuda_13.0.r13.0/compiler.36424714_0"
        /*0030*/ 	.string	"-arch sm_100a -m 64 "



//--------------------- .note.nv.cuinfo           --------------------------
	.section	.note.nv.cuinfo,"",@"SHT_NOTE"
	.sectionflags	@"SHF_NOTE_NV_CUINFO"
        /*0018*/ 	.short	0x0002
        /*001a*/ 	.short	0x0064
        /*001c*/ 	.short	0x0082
	.zero		2


//--------------------- .nv.info                  --------------------------
	.section	.nv.info,"",@"SHT_CUDA_INFO"
	.align	4


	//----- nvinfo : EIATTR_REGCOUNT
	.align		4
        /*0000*/ 	.byte	0x04, 0x2f
        /*0002*/ 	.short	(.L_19 - .L_18)
	.align		4
.L_18:
        /*0004*/ 	.word	index@(_ZN7cutlass13device_kernelINS_4gemm6kernel13GemmUniversalIN4cute5tupleIJiiiiEEENS1_10collective13CollectiveMmaINS1_35MainloopSm100TmaUmmaWarpSpecializedILi3ELi2ELi4ENS5_IJNS4_1CILi1EEESB_SB_EEEEENS5_IJNSA_ILi128EEESE_SE_EEENS_6half_tENS5_IJSB_llEEESG_SH_NS4_8TiledMMAINS4_8MMA_AtomIJNS4_20SM100_MMA_F16BF16_SSISG_SG_fLi128ELi128ELNS4_4UMMA5MajorE1ELSM_1ELNSL_7ScaleInE0ELSN_0EEEEEENS4_6LayoutISC_NS5_IJNSA_ILi0EEESR_SR_EEEEENS5_IJNS4_10UnderscoreESU_SU_EEEEENS4_13SM90_TMA_LOADENS4_14ComposedLayoutINS4_7SwizzleILi3ELi4ELi3EEENS4_18smem_ptr_flag_bitsILi16EEENSQ_INS5_IJNSA_ILi64EEENSA_ILi8EEEEEENS5_IJSB_S13_EEEEEEEvNS4_8identityESX_S18_vS19_EENS_8epilogue10collective18CollectiveEpilogueINS1B_23Sm100TmaWarpSpecializedILi4ELi2ELi32ELb1ELb0EEEJSF_NS5_IJNSQ_ISE_SB_EENSQ_INSA_ILi32EEESB_EEEEESG_NS5_IJlSB_lEEESG_S1K_NS1B_6fusion15FusionCallbacksIS1F_NS1L_17LinearCombinationISG_fSG_fLNS_15FloatRoundStyleE2EEESF_S1J_JEEENS4_5SM1004TMEM4LOAD26SM100_TMEM_LOAD_32dp32b32xESX_NSY_INSZ_ILi2ELi4ELi3EEES12_NSQ_INS5_IJS14_S1H_EEENS5_IJS1H_SB_EEEEEEENS4_39AutoVectorizingCopyWithAssumedAlignmentILi128EEENS4_14SM90_TMA_STOREES1Z_S21_S21_EEEvvEEEEvNT_6ParamsE)
        /*0008*/ 	.word	0x0000006e


	//----- nvinfo : EIATTR_FRAME_SIZE
	.align		4
.L_19:
        /*000c*/ 	.byte	0x04, 0x11
        /*000e*/ 	.short	(.L_21 - .L_20)
	.align		4
.L_20:
        /*0010*/ 	.word	index@($__internal_2_$__cuda_sm10x_tcgen05_guardrail_trap_unallocated_columns_being_dealloced)
        /*0014*/ 	.word	0x00000000


	//----- nvinfo : EIATTR_FRAME_SIZE
	.align		4
.L_21:
        /*0018*/ 	.byte	0x04, 0x11
        /*001a*/ 	.short	(.L_23 - .L_22)
	.align		4
.L_22:
        /*001c*/ 	.word	index@($__internal_1_$__cuda_sm10x_tcgen05_guardrail_trap_phase_invalid_during_alloc)
        /*0020*/ 	.word	0x00000000


	//----- nvinfo : EIATTR_FRAME_SIZE
	.align		4
.L_23:
        /*0024*/ 	.byte	0x04, 0x11
        /*0026*/ 	.short	(.L_25 - .L_24)
	.align		4
.L_24:
        /*0028*/ 	.word	index@($__internal_0_$__cuda_sm10x_tcgen05_guardrail_trap_col_being_dealloced_not_returned_by_alloc)
        /*002c*/ 	.word	0x00000000


	//----- nvinfo : EIATTR_FRAME_SIZE
	.align		4
.L_25:
        /*0030*/ 	.byte	0x04, 0x11
        /*0032*/ 	.short	(.L_27 - .L_26)
	.align		4
.L_26:
        /*0034*/ 	.word	index@(_ZN7cutlass13device_kernelINS_4gemm6kernel13GemmUniversalIN4cute5tupleIJiiiiEEENS1_10collective13CollectiveMmaINS1_35MainloopSm100TmaUmmaWarpSpecializedILi3ELi2ELi4ENS5_IJNS4_1CILi1EEESB_SB_EEEEENS5_IJNSA_ILi128EEESE_SE_EEENS_6half_tENS5_IJSB_llEEESG_SH_NS4_8TiledMMAINS4_8MMA_AtomIJNS4_20SM100_MMA_F16BF16_SSISG_SG_fLi128ELi128ELNS4_4UMMA5MajorE1ELSM_1ELNSL_7ScaleInE0ELSN_0EEEEEENS4_6LayoutISC_NS5_IJNSA_ILi0EEESR_SR_EEEEENS5_IJNS4_10UnderscoreESU_SU_EEEEENS4_13SM90_TMA_LOADENS4_14ComposedLayoutINS4_7SwizzleILi3ELi4ELi3EEENS4_18smem_ptr_flag_bitsILi16EEENSQ_INS5_IJNSA_ILi64EEENSA_ILi8EEEEEENS5_IJSB_S13_EEEEEEEvNS4_8identityESX_S18_vS19_EENS_8epilogue10collective18CollectiveEpilogueINS1B_23Sm100TmaWarpSpecializedILi4ELi2ELi32ELb1ELb0EEEJSF_NS5_IJNSQ_ISE_SB_EENSQ_INSA_ILi32EEESB_EEEEESG_NS5_IJlSB_lEEESG_S1K_NS1B_6fusion15FusionCallbacksIS1F_NS1L_17LinearCombinationISG_fSG_fLNS_15FloatRoundStyleE2EEESF_S1J_JEEENS4_5SM1004TMEM4LOAD26SM100_TMEM_LOAD_32dp32b32xESX_NSY_INSZ_ILi2ELi4ELi3EEES12_NSQ_INS5_IJS14_S1H_EEENS5_IJS1H_SB_EEEEEEENS4_39AutoVectorizingCopyWithAssumedAlignmentILi128EEENS4_14SM90_TMA_STOREES1Z_S21_S21_EEEvvEEEEvNT_6ParamsE)
        /*0038*/ 	.word	0x00000000


	//----- nvinfo : EIATTR_MIN_STACK_SIZE
	.align		4
.L_27:
        /*003c*/ 	.byte	0x04, 0x12
        /*003e*/ 	.short	(.L_29 - .L_28)
	.align		4
.L_28:
        /*0040*/ 	.word	index@(_ZN7cutlass13device_kernelINS_4gemm6kernel13GemmUniversalIN4cute5tupleIJiiiiEEENS1_10collective13CollectiveMmaINS1_35MainloopSm100TmaUmmaWarpSpecializedILi3ELi2ELi4ENS5_IJNS4_1CILi1EEESB_SB_EEEEENS5_IJNSA_ILi128EEESE_SE_EEENS_6half_tENS5_IJSB_llEEESG_SH_NS4_8TiledMMAINS4_8MMA_AtomIJNS4_20SM100_MMA_F16BF16_SSISG_SG_fLi128ELi128ELNS4_4UMMA5MajorE1ELSM_1ELNSL_7ScaleInE0ELSN_0EEEEEENS4_6LayoutISC_NS5_IJNSA_ILi0EEESR_SR_EEEEENS5_IJNS4_10UnderscoreESU_SU_EEEEENS4_13SM90_TMA_LOADENS4_14ComposedLayoutINS4_7SwizzleILi3ELi4ELi3EEENS4_18smem_ptr_flag_bitsILi16EEENSQ_INS5_IJNSA_ILi64EEENSA_ILi8EEEEEENS5_IJSB_S13_EEEEEEEvNS4_8identityESX_S18_vS19_EENS_8epilogue10collective18CollectiveEpilogueINS1B_23Sm100TmaWarpSpecializedILi4ELi2ELi32ELb1ELb0EEEJSF_NS5_IJNSQ_ISE_SB_EENSQ_INSA_ILi32EEESB_EEEEESG_NS5_IJlSB_lEEESG_S1K_NS1B_6fusion15FusionCallbacksIS1F_NS1L_17LinearCombinationISG_fSG_fLNS_15FloatRoundStyleE2EEESF_S1J_JEEENS4_5SM1004TMEM4LOAD26SM100_TMEM_LOAD_32dp32b32xESX_NSY_INSZ_ILi2ELi4ELi3EEES12_NSQ_INS5_IJS14_S1H_EEENS5_IJS1H_SB_EEEEEEENS4_39AutoVectorizingCopyWithAssumedAlignmentILi128EEENS4_14SM90_TMA_STOREES1Z_S21_S21_EEEvvEEEEvNT_6ParamsE)
        /*0044*/ 	.word	0x00000000
.L_29:


//--------------------- .nv.compat                --------------------------
	.section	.nv.compat,"",@"SHT_CUDA_COMPAT_INFO"
	.align	4
        /*0000*/ 	.byte	0x02, 0x09, 0x01, 0x00, 0x02, 0x02, 0x02, 0x00, 0x02, 0x05, 0x05, 0x00, 0x03, 0x07, 0x01, 0x01
        /*0010*/ 	.byte	0x02, 0x03, 0x01, 0x00, 0x02, 0x06, 0x01, 0x00, 0x04, 0x0b, 0x08, 0x00, 0x09, 0x00, 0x00, 0x00
        /*0020*/ 	.byte	0x00, 0x00, 0x00, 0x00


//--------------------- .nv.info._ZN7cutlass13device_kernelINS_4gemm6kernel13GemmUniversalIN4cute5tupleIJiiiiEEENS1_10collective13CollectiveMmaINS1_35MainloopSm100TmaUmmaWarpSpecializedILi3ELi2ELi4ENS5_IJNS4_1CILi1EEESB_SB_EEEEENS5_IJNSA_ILi128EEESE_SE_EEENS_6half_tENS5_IJSB_llEEESG_SH_NS4_8TiledMMAINS4_8MMA_AtomIJNS4_20SM100_MMA_F16BF16_SSISG_SG_fLi128ELi128ELNS4_4UMMA5MajorE1ELSM_1ELNSL_7ScaleInE0ELSN_0EEEEEENS4_6LayoutISC_NS5_IJNSA_ILi0EEESR_SR_EEEEENS5_IJNS4_10UnderscoreESU_SU_EEEEENS4_13SM90_TMA_LOADENS4_14ComposedLayoutINS4_7SwizzleILi3ELi4ELi3EEENS4_18smem_ptr_flag_bitsILi16EEENSQ_INS5_IJNSA_ILi64EEENSA_ILi8EEEEEENS5_IJSB_S13_EEEEEEEvNS4_8identityESX_S18_vS19_EENS_8epilogue10collective18CollectiveEpilogueINS1B_23Sm100TmaWarpSpecializedILi4ELi2ELi32ELb1ELb0EEEJSF_NS5_IJNSQ_ISE_SB_EENSQ_INSA_ILi32EEESB_EEEEESG_NS5_IJlSB_lEEESG_S1K_NS1B_6fusion15FusionCallbacksIS1F_NS1L_17LinearCombinationISG_fSG_fLNS_15FloatRoundStyleE2EEESF_S1J_JEEENS4_5SM1004TMEM4LOAD26SM100_TMEM_LOAD_32dp32b32xESX_NSY_INSZ_ILi2ELi4ELi3EEES12_NSQ_INS5_IJS14_S1H_EEENS5_IJS1H_SB_EEEEEEENS4_39AutoVectorizingCopyWithAssumedAlignmentILi128EEENS4_14SM90_TMA_STOREES1Z_S21_S21_EEEvvEEEEvNT_6ParamsE --------------------------
	.section	.nv.info._ZN7cutlass13device_kernelINS_4gemm6kernel13GemmUniversalIN4cute5tupleIJiiiiEEENS1_10collective13CollectiveMmaINS1_35MainloopSm100TmaUmmaWarpSpecializedILi3ELi2ELi4ENS5_IJNS4_1CILi1EEESB_SB_EEEEENS5_IJNSA_ILi128EEESE_SE_EEENS_6half_tENS5_IJSB_llEEESG_SH_NS4_8TiledMMAINS4_8MMA_AtomIJNS4_20SM100_MMA_F16BF16_SSISG_SG_fLi128ELi128ELNS4_4UMMA5MajorE1ELSM_1ELNSL_7ScaleInE0ELSN_0EEEEEENS4_6LayoutISC_NS5_IJNSA_ILi0EEESR_SR_EEEEENS5_IJNS4_10UnderscoreESU_SU_EEEEENS4_13SM90_TMA_LOADENS4_14ComposedLayoutINS4_7SwizzleILi3ELi4ELi3EEENS4_18smem_ptr_flag_bitsILi16EEENSQ_INS5_IJNSA_ILi64EEENSA_ILi8EEEEEENS5_IJSB_S13_EEEEEEEvNS4_8identityESX_S18_vS19_EENS_8epilogue10collective18CollectiveEpilogueINS1B_23Sm100TmaWarpSpecializedILi4ELi2ELi32ELb1ELb0EEEJSF_NS5_IJNSQ_ISE_SB_EENSQ_INSA_ILi32EEESB_EEEEESG_NS5_IJlSB_lEEESG_S1K_NS1B_6fusion15FusionCallbacksIS1F_NS1L_17LinearCombinationISG_fSG_fLNS_15FloatRoundStyleE2EEESF_S1J_JEEENS4_5SM1004TMEM4LOAD26SM100_TMEM_LOAD_32dp32b32xESX_NSY_INSZ_ILi2ELi4ELi3EEES12_NSQ_INS5_IJS14_S1H_EEENS5_IJS1H_SB_EEEEEEENS4_39AutoVectorizingCopyWithAssumedAlignmentILi128EEENS4_14SM90_TMA_STOREES1Z_S21_S21_EEEvvEEEEvNT_6ParamsE,"",@"SHT_CUDA_INFO"
	.sectionflags	@""
	.align	4


	//----- nvinfo : EIATTR_CUDA_API_VERSION
	.align		4
        /*0000*/ 	.byte	0x04, 0x37
        /*0002*/ 	.short	(.L_31 - .L_30)
.L_30:
        /*0004*/ 	.word	0x00000082


	//----- nvinfo : EIATTR_KPARAM_INFO
	.align		4
.L_31:
        /*0008*/ 	.byte	0x04, 0x17
        /*000a*/ 	.short	(.L_33 - .L_32)
.L_32:
        /*000c*/ 	.word	0x00000000
        /*0010*/ 	.short	0x0000
        /*0012*/ 	.short	0x0000
        /*0014*/ 	.byte	0x00, 0xf0, 0x01, 0x20


	//----- nvinfo : EIATTR_AT_ENTRY_FRAGMENTS
	.align		4
.L_33:
        /*0018*/ 	.byte	0x04, 0x4f
        /*001a*/ 	.short	(.L_35 - .L_34)


	//   ....[0]....
.L_34:
        /*001c*/ 	.word	0x00000006


	//----- nvinfo : EIATTR_RESERVED_SMEM_USED
	.align		4
.L_35:
        /*0020*/ 	.byte	0x01, 0x41
	.zero		2


	//----- nvinfo : EIATTR_SPARSE_MMA_MASK
	.align		4
        /*0024*/ 	.byte	0x03, 0x50
        /*0026*/ 	.short	0x0000


	//----- nvinfo : EIATTR_TCGEN05_1CTA_USED
	.align		4
        /*0028*/ 	.byte	0x01, 0x51
	.zero		2


	//----- nvinfo : EIATTR_MAXREG_COUNT
	.align		4
        /*002c*/ 	.byte	0x03, 0x1b
        /*002e*/ 	.short	0x00ff


	//----- nvinfo : EIATTR_NUM_BARRIERS
	.align		4
        /*0030*/ 	.byte	0x02, 0x4c
        /*0032*/ 	.byte	0x07
	.zero		1


	//----- nvinfo : EIATTR_EXTERNS
	.align		4
        /*0034*/ 	.byte	0x04, 0x0f
        /*0036*/ 	.short	(.L_37 - .L_36)


	//   ....[0]....
	.align		4
.L_36:
        /*0038*/ 	.word	index@(__assertfail)


	//----- nvinfo : EIATTR_MERCURY_ISA_VERSION
	.align		4
.L_37:
        /*003c*/ 	.byte	0x03, 0x5f
        /*003e*/ 	.short	0x0101


	//----- nvinfo : EIATTR_INT_WARP_WIDE_INSTR_OFFSETS
	.align		4
        /*0040*/ 	.byte	0x04, 0x31
        /*0042*/ 	.short	(.L_39 - .L_38)


	//   ....[0]....
.L_38:
        /*0044*/ 	.word	0x00001f00


	//   ....[1]....
        /*0048*/ 	.word	0x00003a70


	//   ....[2]....
        /*004c*/ 	.word	0x00003aa0


	//   ....[3]....
        /*0050*/ 	.word	0x00003af0


	//   ....[4]....
        /*0054*/ 	.word	0x00004410


	//   ....[5]....
        /*0058*/ 	.word	0x00004470


	//   ....[6]....
        /*005c*/ 	.word	0x00004550


	//   ....[7]....
        /*0060*/ 	.word	0x000045c0


	//   ....[8]....
        /*0064*/ 	.word	0x000046d0


	//   ....[9]....
        /*0068*/ 	.word	0x00004760


	//   ....[10]....
        /*006c*/ 	.word	0x00004930


	//   ....[11]....
        /*0070*/ 	.word	0x00004a90


	//----- nvinfo : EIATTR_COOP_GROUP_MASK_REGIDS
	.align		4
.L_39:
        /*0074*/ 	.byte	0x04, 0x29
        /*0076*/ 	.short	(.L_41 - .L_40)


	//   ....[0]....
.L_40:
        /*0078*/ 	.word	0xffffffff


	//   ....[1]....
        /*007c*/ 	.word	0xffffffff


	//   ....[2]....
        /*0080*/ 	.word	0xffffffff


	//   ....[3]....
        /*0084*/ 	.word	0xffffffff


	//   ....[4]....
        /*0088*/ 	.word	0xffffffff


	//   ....[5]....
        /*008c*/ 	.word	0xffffffff


	//   ....[6]....
        /*0090*/ 	.word	0xffffffff


	//   ....[7]....
        /*0094*/ 	.word	0xffffffff


	//   ....[8]....
        /*0098*/ 	.word	0xffffffff


	//   ....[9]....
        /*009c*/ 	.word	0xffffffff


	//   ....[10]....
        /*00a0*/ 	.word	0xffffffff


	//   ....[11]....
        /*00a4*/ 	.word	0xffffffff


	//   ....[12]....
        /*00a8*/ 	.word	0xffffffff


	//----- nvinfo : EIATTR_COOP_GROUP_INSTR_OFFSETS
	.align		4
.L_41:
        /*00ac*/ 	.byte	0x04, 0x28
        /*00ae*/ 	.short	(.L_43 - .L_42)


	//   ....[0]....
.L_42:
        /*00b0*/ 	.word	0x00000090


	//   ....[1]....
        /*00b4*/ 	.word	0x000004d0


	//   ....[2]....
        /*00b8*/ 	.word	0x00000620


	//   ....[3]....
        /*00bc*/ 	.word	0x000007c0


	//   ....[4]....
        /*00c0*/ 	.word	0x000008c0


	//   ....[5]....
        /*00c4*/ 	.word	0x00000a30


	//   ....[6]....
        /*00c8*/ 	.word	0x00000bd0


	//   ....[7]....
        /*00cc*/ 	.word	0x00001de0


	//   ....[8]....
        /*00d0*/ 	.word	0x00002b30


	//   ....[9]....
        /*00d4*/ 	.word	0x00002d40


	//   ....[10]....
        /*00d8*/ 	.word	0x00002d70


	//   ....[11]....
        /*00dc*/ 	.word	0x00003960


	//   ....[12]....
        /*00e0*/ 	.word	0x00003b90


	//----- nvinfo : EIATTR_VRC_CTA_INIT_COUNT
	.align		4
.L_43:
        /*00e4*/ 	.byte	0x02, 0x4a
        /*00e6*/ 	.byte	0x80
	.zero		1


	//----- nvinfo : EIATTR_SYSCALL_OFFSETS
	.align		4
        /*00e8*/ 	.byte	0x04, 0x46
        /*00ea*/ 	.short	(.L_45 - .L_44)


	//   ....[0]....
.L_44:
        /*00ec*/ 	.word	0x00005510


	//   ....[1]....
        /*00f0*/ 	.word	0x00005600


	//   ....[2]....
        /*00f4*/ 	.word	0x00005d70


	//   ....[3]....
        /*00f8*/ 	.word	0x000069f0


	//   ....[4]....
        /*00fc*/ 	.word	0x00007640


	//   ....[5]....
        /*0100*/ 	.word	0x00008290


	//----- nvinfo : EIATTR_MBARRIER_INSTR_OFFSETS
	.align		4
.L_45:
        /*0104*/ 	.byte	0x04, 0x39
        /*0106*/ 	.short	(.L_47 - .L_46)


	//   ....[0]....
.L_46:
        /*0108*/ 	.word	0x000005b0
        /*010c*/ 	.word	0x000000ff
        /*0110*/ 	.word	0x00000000
        /*0114*/ 	.short	0x0100
        /*0116*/ 	.byte	0x05
	.zero		1


	//   ....[1]....
        /*0118*/ 	.word	0x000005c0
        /*011c*/ 	.word	0x000000ff
        /*0120*/ 	.word	0x00000018
        /*0124*/ 	.short	0x0100
        /*0126*/ 	.byte	0x05
	.zero		1


	//   ....[2]....
        /*0128*/ 	.word	0x000005d0
        /*012c*/ 	.word	0x000000ff
        /*0130*/ 	.word	0x00000008
        /*0134*/ 	.short	0x0100
        /*0136*/ 	.byte	0x05
	.zero		1


	//   ....[3]....
        /*0138*/ 	.word	0x000005e0
        /*013c*/ 	.word	0x000000ff
        /*0140*/ 	.word	0x00000020
        /*0144*/ 	.short	0x0100
        /*0146*/ 	.byte	0x05
	.zero		1


	//   ....[4]....
        /*0148*/ 	.word	0x000005f0
        /*014c*/ 	.word	0x000000ff
        /*0150*/ 	.word	0x00000010
        /*0154*/ 	.short	0x0100
        /*0156*/ 	.byte	0x05
	.zero		1


	//   ....[5]....
        /*0158*/ 	.word	0x00000600
        /*015c*/ 	.word	0x000000ff
        /*0160*/ 	.word	0x00000028
        /*0164*/ 	.short	0x0100
        /*0166*/ 	.byte	0x05
	.zero		1


	//   ....[6]....
        /*0168*/ 	.word	0x00000730
        /*016c*/ 	.word	0x000000ff
        /*0170*/ 	.word	0x00000030
        /*0174*/ 	.short	0x0100
        /*0176*/ 	.byte	0x07
	.zero		1


	//   ....[7]....
        /*0178*/ 	.word	0x00000740
        /*017c*/ 	.word	0x000000ff
        /*0180*/ 	.word	0x00000050
        /*0184*/ 	.short	0x0100
        /*0186*/ 	.byte	0x07
	.zero		1


	//   ....[8]....
        /*0188*/ 	.word	0x00000750
        /*018c*/ 	.word	0x000000ff
        /*0190*/ 	.word	0x00000038
        /*0194*/ 	.short	0x0100
        /*0196*/ 	.byte	0x07
	.zero		1


	//   ....[9]....
        /*0198*/ 	.word	0x00000760
        /*019c*/ 	.word	0x000000ff
        /*01a0*/ 	.word	0x00000058
        /*01a4*/ 	.short	0x0100
        /*01a6*/ 	.byte	0x07
	.zero		1


	//   ....[10]....
        /*01a8*/ 	.word	0x00000770
        /*01ac*/ 	.word	0x000000ff
        /*01b0*/ 	.word	0x00000040
        /*01b4*/ 	.short	0x0100
        /*01b6*/ 	.byte	0x07
	.zero		1


	//   ....[11]....
        /*01b8*/ 	.word	0x00000780
        /*01bc*/ 	.word	0x000000ff
        /*01c0*/ 	.word	0x00000060
        /*01c4*/ 	.short	0x0100
        /*01c6*/ 	.byte	0x07
	.zero		1


	//   ....[12]....
        /*01c8*/ 	.word	0x00000790
        /*01cc*/ 	.word	0x000000ff
        /*01d0*/ 	.word	0x00000048
        /*01d4*/ 	.short	0x0100
        /*01d6*/ 	.byte	0x07
	.zero		1


	//   ....[13]....
        /*01d8*/ 	.word	0x000007a0
        /*01dc*/ 	.word	0x000000ff
        /*01e0*/ 	.word	0x00000068
        /*01e4*/ 	.short	0x0100
        /*01e6*/ 	.byte	0x07
	.zero		1


	//   ....[14]....
        /*01e8*/ 	.word	0x00000890
        /*01ec*/ 	.word	0x000000ff
        /*01f0*/ 	.word	0x00000070
        /*01f4*/ 	.short	0x0100
        /*01f6*/ 	.byte	0x05
	.zero		1


	//   ....[15]....
        /*01f8*/ 	.word	0x000008a0
        /*01fc*/ 	.word	0x000000ff
        /*0200*/ 	.word	0x00000078
        /*0204*/ 	.short	0x0100
        /*0206*/ 	.byte	0x05
	.zero		1


	//   ....[16]....
        /*0208*/ 	.word	0x000009e0
        /*020c*/ 	.word	0x000000ff
        /*0210*/ 	.word	0x00000080
        /*0214*/ 	.short	0x0100
        /*0216*/ 	.byte	0x05
	.zero		1


	//   ....[17]....
        /*0218*/ 	.word	0x000009f0
        /*021c*/ 	.word	0x000000ff
        /*0220*/ 	.word	0x00000090
        /*0224*/ 	.short	0x0100
        /*0226*/ 	.byte	0x05
	.zero		1


	//   ....[18]....
        /*0228*/ 	.word	0x00000a00
        /*022c*/ 	.word	0x000000ff
        /*0230*/ 	.word	0x00000088
        /*0234*/ 	.short	0x0100
        /*0236*/ 	.byte	0x05
	.zero		1


	//   ....[19]....
        /*0238*/ 	.word	0x00000a10
        /*023c*/ 	.word	0x000000ff
        /*0240*/ 	.word	0x00000098
        /*0244*/ 	.short	0x0100
        /*0246*/ 	.byte	0x05
	.zero		1


	//   ....[20]....
        /*0248*/ 	.word	0x00000b40
        /*024c*/ 	.word	0x000000ff
        /*0250*/ 	.word	0x000000a0
        /*0254*/ 	.short	0x0100
        /*0256*/ 	.byte	0x07
	.zero		1


	//   ....[21]....
        /*0258*/ 	.word	0x00000b50
        /*025c*/ 	.word	0x000000ff
        /*0260*/ 	.word	0x000000c0
        /*0264*/ 	.short	0x0100
        /*0266*/ 	.byte	0x07
	.zero		1


	//   ....[22]....
        /*0268*/ 	.word	0x00000b60
        /*026c*/ 	.word	0x000000ff
        /*0270*/ 	.word	0x000000a8
        /*0274*/ 	.short	0x0100
        /*0276*/ 	.byte	0x07
	.zero		1


	//   ....[23]....
        /*0278*/ 	.word	0x00000b70
        /*027c*/ 	.word	0x000000ff
        /*0280*/ 	.word	0x000000c8
        /*0284*/ 	.short	0x0100
        /*0286*/ 	.byte	0x07
	.zero		1


	//   ....[24]....
        /*0288*/ 	.word	0x00000b80
        /*028c*/ 	.word	0x000000ff
        /*0290*/ 	.word	0x000000b0
        /*0294*/ 	.short	0x0100
        /*0296*/ 	.byte	0x07
	.zero		1


	//   ....[25]....
        /*0298*/ 	.word	0x00000b90
        /*029c*/ 	.word	0x000000ff
        /*02a0*/ 	.word	0x000000d0
        /*02a4*/ 	.short	0x0100
        /*02a6*/ 	.byte	0x07
	.zero		1


	//   ....[26]....
        /*02a8*/ 	.word	0x00000ba0
        /*02ac*/ 	.word	0x000000ff
        /*02b0*/ 	.word	0x000000b8
        /*02b4*/ 	.short	0x0100
        /*02b6*/ 	.byte	0x07
	.zero		1


	//   ....[27]....
        /*02b8*/ 	.word	0x00000bb0
        /*02bc*/ 	.word	0x000000ff
        /*02c0*/ 	.word	0x000000d8
        /*02c4*/ 	.short	0x0100
        /*02c6*/ 	.byte	0x07
	.zero		1


	//   ....[28]....
        /*02c8*/ 	.word	0x00000ca0
        /*02cc*/ 	.word	0x000000ff
        /*02d0*/ 	.word	0x000000e0
        /*02d4*/ 	.short	0x0100
        /*02d6*/ 	.byte	0x05
	.zero		1


	//   ....[29]....
        /*02d8*/ 	.word	0x00000cb0
        /*02dc*/ 	.word	0x000000ff
        /*02e0*/ 	.word	0x000000f0
        /*02e4*/ 	.short	0x0100
        /*02e6*/ 	.byte	0x05
	.zero		1


	//   ....[30]....
        /*02e8*/ 	.word	0x00000cc0
        /*02ec*/ 	.word	0x000000ff
        /*02f0*/ 	.word	0x000000e8
        /*02f4*/ 	.short	0x0100
        /*02f6*/ 	.byte	0x05
	.zero		1


	//   ....[31]....
        /*02f8*/ 	.word	0x00000cd0
        /*02fc*/ 	.word	0x000000ff
        /*0300*/ 	.word	0x000000f8
        /*0304*/ 	.short	0x0100
        /*0306*/ 	.byte	0x05
	.zero		1


	//   ....[32]....
        /*0308*/ 	.word	0x000015a0
        /*030c*/ 	.word	0x00000002
        /*0310*/ 	.word	0x000000f0
        /*0314*/ 	.short	0x010a
        /*0316*/ 	.byte	0xff
	.zero		1


	//   ....[33]....
        /*0318*/ 	.word	0x000015d0
        /*031c*/ 	.word	0x00000002
        /*0320*/ 	.word	0x000000e0
        /*0324*/ 	.short	0x0101
        /*0326*/ 	.byte	0xff
	.zero		1


	//   ....[34]....
        /*0328*/ 	.word	0x000016a0
        /*032c*/ 	.word	0x000000ff
        /*0330*/ 	.word	0x00000018
        /*0334*/ 	.short	0x010a
        /*0336*/ 	.byte	0x08
	.zero		1


	//   ....[35]....
        /*0338*/ 	.word	0x00001760
        /*033c*/ 	.word	0x000000ff
        /*0340*/ 	.word	0x00000018
        /*0344*/ 	.short	0x010a
        /*0346*/ 	.byte	0x21
	.zero		1


	//   ....[36]....
        /*0348*/ 	.word	0x000018c0
        /*034c*/ 	.word	0x000000ff
        /*0350*/ 	.word	0x00000018
        /*0354*/ 	.short	0x010a
        /*0356*/ 	.byte	0x08
	.zero		1


	//   ....[37]....
        /*0358*/ 	.word	0x00001a50
        /*035c*/ 	.word	0x000000ff
        /*0360*/ 	.word	0x00000078
        /*0364*/ 	.short	0x0101
        /*0366*/ 	.byte	0x04
	.zero		1


	//   ....[38]....
        /*0368*/ 	.word	0x00001a70
        /*036c*/ 	.word	0x000000ff
        /*0370*/ 	.word	0x00000018
        /*0374*/ 	.short	0x010a
        /*0376*/ 	.byte	0x08
	.zero		1


	//   ....[39]....
        /*0378*/ 	.word	0x00001b10
        /*037c*/ 	.word	0x000000ff
        /*0380*/ 	.word	0x00000018
        /*0384*/ 	.short	0x010a
        /*0386*/ 	.byte	0x21
	.zero		1


	//   ....[40]....
        /*0388*/ 	.word	0x00001c70
        /*038c*/ 	.word	0x000000ff
        /*0390*/ 	.word	0x00000018
        /*0394*/ 	.short	0x010a
        /*0396*/ 	.byte	0x08
	.zero		1


	//   ....[41]....
        /*0398*/ 	.word	0x00001e10
        /*039c*/ 	.word	0x00000002
        /*03a0*/ 	.word	0x00000080
        /*03a4*/ 	.short	0x010a
        /*03a6*/ 	.byte	0xff
	.zero		1


	//   ....[42]....
        /*03a8*/ 	.word	0x00001ed0
        /*03ac*/ 	.word	0x00000002
        /*03b0*/ 	.word	0x00000000
        /*03b4*/ 	.short	0x0101
        /*03b6*/ 	.byte	0xff
	.zero		1


	//   ....[43]....
        /*03b8*/ 	.word	0x00002430
        /*03bc*/ 	.word	0x000000ff
        /*03c0*/ 	.word	0x00000000
        /*03c4*/ 	.short	0x010a
        /*03c6*/ 	.byte	0x05
	.zero		1


	//   ....[44]....
        /*03c8*/ 	.word	0x000024c0
        /*03cc*/ 	.word	0x000000ff
        /*03d0*/ 	.word	0x00000000
        /*03d4*/ 	.short	0x010a
        /*03d6*/ 	.byte	0x05
	.zero		1


	//   ....[45]....
        /*03d8*/ 	.word	0x00002560
        /*03dc*/ 	.word	0x00000000
        /*03e0*/ 	.word	0x00000000
        /*03e4*/ 	.short	0x010a
        /*03e6*/ 	.byte	0xff
	.zero		1


	//   ....[46]....
        /*03e8*/ 	.word	0x00002680
        /*03ec*/ 	.word	0x00000000
        /*03f0*/ 	.word	0x000000e0
        /*03f4*/ 	.short	0x010a
        /*03f6*/ 	.byte	0xff
	.zero		1


	//   ....[47]....
        /*03f8*/ 	.word	0x000026f0
        /*03fc*/ 	.word	0x00000000
        /*0400*/ 	.word	0x00000000
        /*0404*/ 	.short	0x0101
        /*0406*/ 	.byte	0xff
	.zero		1


	//   ....[48]....
        /*0408*/ 	.word	0x00002710
        /*040c*/ 	.word	0x000000ff
        /*0410*/ 	.word	0x00000090
        /*0414*/ 	.short	0x010a
        /*0416*/ 	.byte	0x05
	.zero		1


	//   ....[49]....
        /*0418*/ 	.word	0x00002830
        /*041c*/ 	.word	0x00000000
        /*0420*/ 	.word	0x00000080
        /*0424*/ 	.short	0x010a
        /*0426*/ 	.byte	0xff
	.zero		1


	//   ....[50]....
        /*0428*/ 	.word	0x00002930
        /*042c*/ 	.word	0x00000000
        /*0430*/ 	.word	0x00000000
        /*0434*/ 	.short	0x0101
        /*0436*/ 	.byte	0xff
	.zero		1


	//   ....[51]....
        /*0438*/ 	.word	0x000029c0
        /*043c*/ 	.word	0x000000ff
        /*0440*/ 	.word	0x00000090
        /*0444*/ 	.short	0x0106
        /*0446*/ 	.byte	0x05
	.zero		1


	//   ....[52]....
        /*0448*/ 	.word	0x000029e0
        /*044c*/ 	.word	0x000000ff
        /*0450*/ 	.word	0x00000090
        /*0454*/ 	.short	0x010a
        /*0456*/ 	.byte	0x05
	.zero		1


	//   ....[53]....
        /*0458*/ 	.word	0x00002a70
        /*045c*/ 	.word	0x000000ff
        /*0460*/ 	.word	0x00000090
        /*0464*/ 	.short	0x0106
        /*0466*/ 	.byte	0x04
	.zero		1


	//   ....[54]....
        /*0468*/ 	.word	0x00002ab0
        /*046c*/ 	.word	0x00000000
        /*0470*/ 	.word	0x00000090
        /*0474*/ 	.short	0x010a
        /*0476*/ 	.byte	0xff
	.zero		1


	//   ....[55]....
        /*0478*/ 	.word	0x00003070
        /*047c*/ 	.word	0x00000000
        /*0480*/ 	.word	0x00000080
        /*0484*/ 	.short	0x010a
        /*0486*/ 	.byte	0xff
	.zero		1


	//   ....[56]....
        /*0488*/ 	.word	0x00003170
        /*048c*/ 	.word	0x00000003
        /*0490*/ 	.word	0x00000000
        /*0494*/ 	.short	0x0101
        /*0496*/ 	.byte	0xff
	.zero		1


	//   ....[57]....
        /*0498*/ 	.word	0x00003180
        /*049c*/ 	.word	0x000000ff
        /*04a0*/ 	.word	0x00000000
        /*04a4*/ 	.short	0x010a
        /*04a6*/ 	.byte	0x07
	.zero		1


	//   ....[58]....
        /*04a8*/ 	.word	0x000031b0
        /*04ac*/ 	.word	0x000000ff
        /*04b0*/ 	.word	0x000000c0
        /*04b4*/ 	.short	0x010a
        /*04b6*/ 	.byte	0x06
	.zero		1


	//   ....[59]....
        /*04b8*/ 	.word	0x00003280
        /*04bc*/ 	.word	0x000000ff
        /*04c0*/ 	.word	0x00000000
        /*04c4*/ 	.short	0x010a
        /*04c6*/ 	.byte	0x0b
	.zero		1


	//   ....[60]....
        /*04c8*/ 	.word	0x000033b0
        /*04cc*/ 	.word	0x000000ff
        /*04d0*/ 	.word	0x00000000
        /*04d4*/ 	.short	0x010a
        /*04d6*/ 	.byte	0x22
	.zero		1


	//   ....[61]....
        /*04d8*/ 	.word	0x00003790
        /*04dc*/ 	.word	0x000000ff
        /*04e0*/ 	.word	0x00000000
        /*04e4*/ 	.short	0x010a
        /*04e6*/ 	.byte	0x06
	.zero		1


	//   ....[62]....
        /*04e8*/ 	.word	0x00003820
        /*04ec*/ 	.word	0x000000ff
        /*04f0*/ 	.word	0x00000000
        /*04f4*/ 	.short	0x010a
        /*04f6*/ 	.byte	0x06
	.zero		1


	//   ....[63]....
        /*04f8*/ 	.word	0x000038b0
        /*04fc*/ 	.word	0x000000ff
        /*0500*/ 	.word	0x00000000
        /*0504*/ 	.short	0x010a
        /*0506*/ 	.byte	0x06
	.zero		1


	//   ....[64]....
        /*0508*/ 	.word	0x00003940
        /*050c*/ 	.word	0x000000ff
        /*0510*/ 	.word	0x00000000
        /*0514*/ 	.short	0x010a
        /*0516*/ 	.byte	0x07
	.zero		1


	//   ....[65]....
        /*0518*/ 	.word	0x00003dc0
        /*051c*/ 	.word	0x00000000
        /*0520*/ 	.word	0x00000080
        /*0524*/ 	.short	0x010a
        /*0526*/ 	.byte	0xff
	.zero		1


	//   ....[66]....
        /*0528*/ 	.word	0x00003e80
        /*052c*/ 	.word	0x00000000
        /*0530*/ 	.word	0x00000000
        /*0534*/ 	.short	0x0101
        /*0536*/ 	.byte	0xff
	.zero		1


	//   ....[67]....
        /*0538*/ 	.word	0x000041a0
        /*053c*/ 	.word	0x000000ff
        /*0540*/ 	.word	0x00000078
        /*0544*/ 	.short	0x010a
        /*0546*/ 	.byte	0x07
	.zero		1


	//   ....[68]....
        /*0548*/ 	.word	0x00004390
        /*054c*/ 	.word	0x000000ff
        /*0550*/ 	.word	0x00000050
        /*0554*/ 	.short	0x010a
        /*0556*/ 	.byte	0x07
	.zero		1


	//   ....[69]....
        /*0558*/ 	.word	0x00004500
        /*055c*/ 	.word	0x000000ff
        /*0560*/ 	.word	0x00000030
        /*0564*/ 	.short	0x010b
        /*0566*/ 	.byte	0x07
	.zero		1


	//   ....[70]....
        /*0568*/ 	.word	0x00004510
        /*056c*/ 	.word	0x000000ff
        /*0570*/ 	.word	0x00000000
        /*0574*/ 	.short	0x0101
        /*0576*/ 	.byte	0x08
	.zero		1


	//   ....[71]....
        /*0578*/ 	.word	0x00004520
        /*057c*/ 	.word	0x000000ff
        /*0580*/ 	.word	0x00000058
        /*0584*/ 	.short	0x010a
        /*0586*/ 	.byte	0x07
	.zero		1


	//   ....[72]....
        /*0588*/ 	.word	0x00004670
        /*058c*/ 	.word	0x000000ff
        /*0590*/ 	.word	0x00000038
        /*0594*/ 	.short	0x010b
        /*0596*/ 	.byte	0x07
	.zero		1


	//   ....[73]....
        /*0598*/ 	.word	0x00004680
        /*059c*/ 	.word	0x000000ff
        /*05a0*/ 	.word	0x00000000
        /*05a4*/ 	.short	0x0101
        /*05a6*/ 	.byte	0x08
	.zero		1


	//   ....[74]....
        /*05a8*/ 	.word	0x00004690
        /*05ac*/ 	.word	0x000000ff
        /*05b0*/ 	.word	0x00000060
        /*05b4*/ 	.short	0x010a
        /*05b6*/ 	.byte	0x07
	.zero		1


	//   ....[75]....
        /*05b8*/ 	.word	0x00004810
        /*05bc*/ 	.word	0x000000ff
        /*05c0*/ 	.word	0x00000040
        /*05c4*/ 	.short	0x010b
        /*05c6*/ 	.byte	0x07
	.zero		1


	//   ....[76]....
        /*05c8*/ 	.word	0x00004850
        /*05cc*/ 	.word	0x000000ff
        /*05d0*/ 	.word	0x00000000
        /*05d4*/ 	.short	0x0101
        /*05d6*/ 	.byte	0x08
	.zero		1


	//   ....[77]....
        /*05d8*/ 	.word	0x00004890
        /*05dc*/ 	.word	0x000000ff
        /*05e0*/ 	.word	0x00000068
        /*05e4*/ 	.short	0x010a
        /*05e6*/ 	.byte	0x07
	.zero		1


	//   ....[78]....
        /*05e8*/ 	.word	0x00004ad0
        /*05ec*/ 	.word	0x000000ff
        /*05f0*/ 	.word	0x00000048
        /*05f4*/ 	.short	0x010b
        /*05f6*/ 	.byte	0x07
	.zero		1


	//   ....[79]....
        /*05f8*/ 	.word	0x00004af0
        /*05fc*/ 	.word	0x000000ff
        /*0600*/ 	.word	0x00000000
        /*0604*/ 	.short	0x0101
        /*0606*/ 	.byte	0x0d
	.zero		1


	//   ....[80]....
        /*0608*/ 	.word	0x00004b20
        /*060c*/ 	.word	0x000000ff
        /*0610*/ 	.word	0x00000050
        /*0614*/ 	.short	0x010a
        /*0616*/ 	.byte	0x07
	.zero		1


	//   ....[81]....
        /*0618*/ 	.word	0x00004b40
        /*061c*/ 	.word	0x000000ff
        /*0620*/ 	.word	0x00000058
        /*0624*/ 	.short	0x010a
        /*0626*/ 	.byte	0x07
	.zero		1


	//   ....[82]....
        /*0628*/ 	.word	0x00004b60
        /*062c*/ 	.word	0x000000ff
        /*0630*/ 	.word	0x00000060
        /*0634*/ 	.short	0x010a
        /*0636*/ 	.byte	0x07
	.zero		1


	//   ....[83]....
        /*0638*/ 	.word	0x00004ba0
        /*063c*/ 	.word	0x00000000
        /*0640*/ 	.word	0x00000068
        /*0644*/ 	.short	0x010a
        /*0646*/ 	.byte	0xff
	.zero		1


	//   ....[84]....
        /*0648*/ 	.word	0x00004ed0
        /*064c*/ 	.word	0x00000000
        /*0650*/ 	.word	0x00000080
        /*0654*/ 	.short	0x010a
        /*0656*/ 	.byte	0xff
	.zero		1


	//   ....[85]....
        /*0658*/ 	.word	0x00004fe0
        /*065c*/ 	.word	0x00000000
        /*0660*/ 	.word	0x00000000
        /*0664*/ 	.short	0x0101
        /*0666*/ 	.byte	0xff
	.zero		1


	//   ....[86]....
        /*0668*/ 	.word	0x00005a30
        /*066c*/ 	.word	0x000000ff
        /*0670*/ 	.word	0x00000030
        /*0674*/ 	.short	0x010a
        /*0676*/ 	.byte	0x30
	.zero		1


	//   ....[87]....
        /*0678*/ 	.word	0x00005a70
        /*067c*/ 	.word	0x00000040
        /*0680*/ 	.word	0x000000a0
        /*0684*/ 	.short	0x010a
        /*0686*/ 	.byte	0xff
	.zero		1


	//   ....[88]....
        /*0688*/ 	.word	0x00005b60
        /*068c*/ 	.word	0x000000ff
        /*0690*/ 	.word	0x00000030
        /*0694*/ 	.short	0x010a
        /*0696*/ 	.byte	0x30
	.zero		1


	//   ....[89]....
        /*0698*/ 	.word	0x00005c50
        /*069c*/ 	.word	0x00000040
        /*06a0*/ 	.word	0x000000a0
        /*06a4*/ 	.short	0x010a
        /*06a6*/ 	.byte	0xff
	.zero		1


	//   ....[90]....
        /*06a8*/ 	.word	0x00006720
        /*06ac*/ 	.word	0x00000000
        /*06b0*/ 	.word	0x00000000
        /*06b4*/ 	.short	0x0101
        /*06b6*/ 	.byte	0xff
	.zero		1


	//   ....[91]....
        /*06b8*/ 	.word	0x00006730
        /*06bc*/ 	.word	0x00000002
        /*06c0*/ 	.word	0x00000030
        /*06c4*/ 	.short	0x010a
        /*06c6*/ 	.byte	0xff
	.zero		1


	//   ....[92]....
        /*06c8*/ 	.word	0x00006810
        /*06cc*/ 	.word	0x00000002
        /*06d0*/ 	.word	0x00000030
        /*06d4*/ 	.short	0x010a
        /*06d6*/ 	.byte	0xff
	.zero		1


	//   ....[93]....
        /*06d8*/ 	.word	0x00007370
        /*06dc*/ 	.word	0x00000048
        /*06e0*/ 	.word	0x00000000
        /*06e4*/ 	.short	0x0101
        /*06e6*/ 	.byte	0xff
	.zero		1


	//   ....[94]....
        /*06e8*/ 	.word	0x00007390
        /*06ec*/ 	.word	0x00000000
        /*06f0*/ 	.word	0x00000030
        /*06f4*/ 	.short	0x010a
        /*06f6*/ 	.byte	0xff
	.zero		1


	//   ....[95]....
        /*06f8*/ 	.word	0x00007460
        /*06fc*/ 	.word	0x00000000
        /*0700*/ 	.word	0x00000030
        /*0704*/ 	.short	0x010a
        /*0706*/ 	.byte	0xff
	.zero		1


	//   ....[96]....
        /*0708*/ 	.word	0x00007fc0
        /*070c*/ 	.word	0x00000048
        /*0710*/ 	.word	0x00000000
        /*0714*/ 	.short	0x0101
        /*0716*/ 	.byte	0xff
	.zero		1


	//   ....[97]....
        /*0718*/ 	.word	0x00007fe0
        /*071c*/ 	.word	0x00000000
        /*0720*/ 	.word	0x00000030
        /*0724*/ 	.short	0x010a
        /*0726*/ 	.byte	0xff
	.zero		1


	//   ....[98]....
        /*0728*/ 	.word	0x000080b0
        /*072c*/ 	.word	0x00000000
        /*0730*/ 	.word	0x00000030
        /*0734*/ 	.short	0x010a
        /*0736*/ 	.byte	0xff
	.zero		1


	//   ....[99]....
        /*0738*/ 	.word	0x000083f0
        /*073c*/ 	.word	0x000000ff
        /*0740*/ 	.word	0x00000000
        /*0744*/ 	.short	0x0101
        /*0746*/ 	.byte	0x05
	.zero		1


	//   ....[100]....
        /*0748*/ 	.word	0x00008c70
        /*074c*/ 	.word	0x00000000
        /*0750*/ 	.word	0x00000000
        /*0754*/ 	.short	0x0101
        /*0756*/ 	.byte	0xff
	.zero		1


	//   ....[101]....
        /*0758*/ 	.word	0x00008ee0
        /*075c*/ 	.word	0x000000ff
        /*0760*/ 	.word	0x00000000
        /*0764*/ 	.short	0x0101
        /*0766*/ 	.byte	0x04
	.zero		1


	//   ....[102]....
        /*0768*/ 	.word	0x00008f00
        /*076c*/ 	.word	0x00000002
        /*0770*/ 	.word	0x000000f0
        /*0774*/ 	.short	0x010a
        /*0776*/ 	.byte	0xff
	.zero		1


	//   ....[103]....
        /*0778*/ 	.word	0x00008f60
        /*077c*/ 	.word	0x00000002
        /*0780*/ 	.word	0x00000018
        /*0784*/ 	.short	0x010a
        /*0786*/ 	.byte	0xff
	.zero		1


	//   ....[104]....
        /*0788*/ 	.word	0x00008fc0
        /*078c*/ 	.word	0x00000002
        /*0790*/ 	.word	0x00000018
        /*0794*/ 	.short	0x010a
        /*0796*/ 	.byte	0xff
	.zero		1


	//   ....[105]....
        /*0798*/ 	.word	0x00009010
        /*079c*/ 	.word	0x00000002
        /*07a0*/ 	.word	0x00000080
        /*07a4*/ 	.short	0x010a
        /*07a6*/ 	.byte	0xff
	.zero		1


	//   ....[106]....
        /*07a8*/ 	.word	0x00009070
        /*07ac*/ 	.word	0x00000000
        /*07b0*/ 	.word	0x00000000
        /*07b4*/ 	.short	0x010a
        /*07b6*/ 	.byte	0xff
	.zero		1


	//   ....[107]....
        /*07b8*/ 	.word	0x000090d0
        /*07bc*/ 	.word	0x00000000
        /*07c0*/ 	.word	0x00000000
        /*07c4*/ 	.short	0x010a
        /*07c6*/ 	.byte	0xff
	.zero		1


	//   ....[108]....
        /*07c8*/ 	.word	0x00009120
        /*07cc*/ 	.word	0x00000000
        /*07d0*/ 	.word	0x000000e0
        /*07d4*/ 	.short	0x010a
        /*07d6*/ 	.byte	0xff
	.zero		1


	//   ....[109]....
        /*07d8*/ 	.word	0x00009180
        /*07dc*/ 	.word	0x00000000
        /*07e0*/ 	.word	0x00000090
        /*07e4*/ 	.short	0x010a
        /*07e6*/ 	.byte	0xff
	.zero		1


	//   ....[110]....
        /*07e8*/ 	.word	0x000091d0
        /*07ec*/ 	.word	0x00000000
        /*07f0*/ 	.word	0x00000080
        /*07f4*/ 	.short	0x010a
        /*07f6*/ 	.byte	0xff
	.zero		1


	//   ....[111]....
        /*07f8*/ 	.word	0x00009230
        /*07fc*/ 	.word	0x00000000
        /*0800*/ 	.word	0x00000090
        /*0804*/ 	.short	0x010a
        /*0806*/ 	.byte	0xff
	.zero		1


	//   ....[112]....
        /*0808*/ 	.word	0x00009280
        /*080c*/ 	.word	0x00000000
        /*0810*/ 	.word	0x00000080
        /*0814*/ 	.short	0x010a
        /*0816*/ 	.byte	0xff
	.zero		1


	//   ....[113]....
        /*0818*/ 	.word	0x000092e0
        /*081c*/ 	.word	0x00000002
        /*0820*/ 	.word	0x000000c0
        /*0824*/ 	.short	0x010a
        /*0826*/ 	.byte	0xff
	.zero		1


	//   ....[114]....
        /*0828*/ 	.word	0x00009340
        /*082c*/ 	.word	0x00000000
        /*0830*/ 	.word	0x00000000
        /*0834*/ 	.short	0x010a
        /*0836*/ 	.byte	0xff
	.zero		1


	//   ....[115]....
        /*0838*/ 	.word	0x000093a0
        /*083c*/ 	.word	0x00000000
        /*0840*/ 	.word	0x00000000
        /*0844*/ 	.short	0x010a
        /*0846*/ 	.byte	0xff
	.zero		1


	//   ....[116]....
        /*0848*/ 	.word	0x00009400
        /*084c*/ 	.word	0x00000000
        /*0850*/ 	.word	0x00000000
        /*0854*/ 	.short	0x010a
        /*0856*/ 	.byte	0xff
	.zero		1


	//   ....[117]....
        /*0858*/ 	.word	0x00009460
        /*085c*/ 	.word	0x00000000
        /*0860*/ 	.word	0x00000000
        /*0864*/ 	.short	0x010a
        /*0866*/ 	.byte	0xff
	.zero		1


	//   ....[118]....
        /*0868*/ 	.word	0x000094c0
        /*086c*/ 	.word	0x00000000
        /*0870*/ 	.word	0x00000000
        /*0874*/ 	.short	0x010a
        /*0876*/ 	.byte	0xff
	.zero		1


	//   ....[119]....
        /*0878*/ 	.word	0x00009510
        /*087c*/ 	.word	0x00000000
        /*0880*/ 	.word	0x00000080
        /*0884*/ 	.short	0x010a
        /*0886*/ 	.byte	0xff
	.zero		1


	//   ....[120]....
        /*0888*/ 	.word	0x00009570
        /*088c*/ 	.word	0x00000000
        /*0890*/ 	.word	0x00000078
        /*0894*/ 	.short	0x010a
        /*0896*/ 	.byte	0xff
	.zero		1


	//   ....[121]....
        /*0898*/ 	.word	0x000095d0
        /*089c*/ 	.word	0x00000000
        /*08a0*/ 	.word	0x00000050
        /*08a4*/ 	.short	0x010a
        /*08a6*/ 	.byte	0xff
	.zero		1


	//   ....[122]....
        /*08a8*/ 	.word	0x00009630
        /*08ac*/ 	.word	0x00000000
        /*08b0*/ 	.word	0x00000058
        /*08b4*/ 	.short	0x010a
        /*08b6*/ 	.byte	0xff
	.zero		1


	//   ....[123]....
        /*08b8*/ 	.word	0x00009690
        /*08bc*/ 	.word	0x00000000
        /*08c0*/ 	.word	0x00000060
        /*08c4*/ 	.short	0x010a
        /*08c6*/ 	.byte	0xff
	.zero		1


	//   ....[124]....
        /*08c8*/ 	.word	0x000096f0
        /*08cc*/ 	.word	0x00000000
        /*08d0*/ 	.word	0x00000068
        /*08d4*/ 	.short	0x010a
        /*08d6*/ 	.byte	0xff
	.zero		1


	//   ....[125]....
        /*08d8*/ 	.word	0x00009750
        /*08dc*/ 	.word	0x00000000
        /*08e0*/ 	.word	0x00000050
        /*08e4*/ 	.short	0x010a
        /*08e6*/ 	.byte	0xff
	.zero		1


	//   ....[126]....
        /*08e8*/ 	.word	0x000097b0
        /*08ec*/ 	.word	0x00000000
        /*08f0*/ 	.word	0x00000058
        /*08f4*/ 	.short	0x010a
        /*08f6*/ 	.byte	0xff
	.zero		1


	//   ....[127]....
        /*08f8*/ 	.word	0x00009810
        /*08fc*/ 	.word	0x00000000
        /*0900*/ 	.word	0x00000060
        /*0904*/ 	.short	0x010a
        /*0906*/ 	.byte	0xff
	.zero		1


	//   ....[128]....
        /*0908*/ 	.word	0x00009860
        /*090c*/ 	.word	0x00000000
        /*0910*/ 	.word	0x00000080
        /*0914*/ 	.short	0x010a
        /*0916*/ 	.byte	0xff
	.zero		1


	//   ....[129]....
        /*0918*/ 	.word	0x000098c0
        /*091c*/ 	.word	0x00000002
        /*0920*/ 	.word	0x00000030
        /*0924*/ 	.short	0x010a
        /*0926*/ 	.byte	0xff
	.zero		1


	//   ....[130]....
        /*0928*/ 	.word	0x00009910
        /*092c*/ 	.word	0x00000040
        /*0930*/ 	.word	0x000000a0
        /*0934*/ 	.short	0x010a
        /*0936*/ 	.byte	0xff
	.zero		1


	//   ....[131]....
        /*0938*/ 	.word	0x00009960
        /*093c*/ 	.word	0x00000002
        /*0940*/ 	.word	0x00000030
        /*0944*/ 	.short	0x010a
        /*0946*/ 	.byte	0xff
	.zero		1


	//   ....[132]....
        /*0948*/ 	.word	0x000099b0
        /*094c*/ 	.word	0x00000000
        /*0950*/ 	.word	0x00000030
        /*0954*/ 	.short	0x010a
        /*0956*/ 	.byte	0xff
	.zero		1


	//   ....[133]....
        /*0958*/ 	.word	0x00009a00
        /*095c*/ 	.word	0x00000000
        /*0960*/ 	.word	0x00000030
        /*0964*/ 	.short	0x010a
        /*0966*/ 	.byte	0xff
	.zero		1


	//----- nvinfo : EIATTR_NUM_MBARRIERS
	.align		4
.L_47:
        /*0968*/ 	.byte	0x03, 0x38
        /*096a*/ 	.short	0x0020


	//----- nvinfo : EIATTR_EXIT_INSTR_OFFSETS
	.align		4
        /*096c*/ 	.byte	0x04, 0x1c
        /*096e*/ 	.short	(.L_49 - .L_48)


	//   ....[0]....
.L_48:
        /*0970*/ 	.word	0x00002590


	//   ....[1]....
        /*0974*/ 	.word	0x00002a80


	//   ....[2]....
        /*0978*/ 	.word	0x00002ae0


	//   ....[3]....
        /*097c*/ 	.word	0x00003ba0


	//   ....[4]....
        /*0980*/ 	.word	0x00004bd0


	//   ....[5]....
        /*0984*/ 	.word	0x00004c10


	//   ....[6]....
        /*0988*/ 	.word	0x00008dd0


	//   ....[7]....
        /*098c*/ 	.word	0x00008e50


	//   ....[8]....
        /*0990*/ 	.word	0x00008e80


	//   ....[9]....
        /*0994*/ 	.word	0x00008ef0


	//----- nvinfo : EIATTR_MAX_THREADS
	.align		4
.L_49:
        /*0998*/ 	.byte	0x04, 0x05
        /*099a*/ 	.short	(.L_51 - .L_50)
.L_50:
        /*099c*/ 	.word	0x00000100
        /*09a0*/ 	.word	0x00000001
        /*09a4*/ 	.word	0x00000001


	//----- nvinfo : EIATTR_CRS_STACK_SIZE
	.align		4
.L_51:
        /*09a8*/ 	.byte	0x04, 0x1e
        /*09aa*/ 	.short	(.L_53 - .L_52)
.L_52:
        /*09ac*/ 	.word	0x00000000


	//----- nvinfo : EIATTR_CBANK_PARAM_SIZE
	.align		4
.L_53:
        /*09b0*/ 	.byte	0x03, 0x19
        /*09b2*/ 	.short	0x0800


	//----- nvinfo : EIATTR_PARAM_CBANK
	.align		4
        /*09b4*/ 	.byte	0x04, 0x0a
        /*09b6*/ 	.short	(.L_55 - .L_54)
	.align		4
.L_54:
        /*09b8*/ 	.word	index@(.nv.constant0._ZN7cutlass13device_kernelINS_4gemm6kernel13GemmUniversalIN4cute5tupleIJiiiiEEENS1_10collective13CollectiveMmaINS1_35MainloopSm100TmaUmmaWarpSpecializedILi3ELi2ELi4ENS5_IJNS4_1CILi1EEESB_SB_EEEEENS5_IJNSA_ILi128EEESE_SE_EEENS_6half_tENS5_IJSB_llEEESG_SH_NS4_8TiledMMAINS4_8MMA_AtomIJNS4_20SM100_MMA_F16BF16_SSISG_SG_fLi128ELi128ELNS4_4UMMA5MajorE1ELSM_1ELNSL_7ScaleInE0ELSN_0EEEEEENS4_6LayoutISC_NS5_IJNSA_ILi0EEESR_SR_EEEEENS5_IJNS4_10UnderscoreESU_SU_EEEEENS4_13SM90_TMA_LOADENS4_14ComposedLayoutINS4_7SwizzleILi3ELi4ELi3EEENS4_18smem_ptr_flag_bitsILi16EEENSQ_INS5_IJNSA_ILi64EEENSA_ILi8EEEEEENS5_IJSB_S13_EEEEEEEvNS4_8identityESX_S18_vS19_EENS_8epilogue10collective18CollectiveEpilogueINS1B_23Sm100TmaWarpSpecializedILi4ELi2ELi32ELb1ELb0EEEJSF_NS5_IJNSQ_ISE_SB_EENSQ_INSA_ILi32EEESB_EEEEESG_NS5_IJlSB_lEEESG_S1K_NS1B_6fusion15FusionCallbacksIS1F_NS1L_17LinearCombinationISG_fSG_fLNS_15FloatRoundStyleE2EEESF_S1J_JEEENS4_5SM1004TMEM4LOAD26SM100_TMEM_LOAD_32dp32b32xESX_NSY_INSZ_ILi2ELi4ELi3EEES12_NSQ_INS5_IJS14_S1H_EEENS5_IJS1H_SB_EEEEEEENS4_39AutoVectorizingCopyWithAssumedAlignmentILi128EEENS4_14SM90_TMA_STOREES1Z_S21_S21_EEEvvEEEEvNT_6ParamsE)
        /*09bc*/ 	.short	0x0380
        /*09be*/ 	.short	0x0800


	//----- nvinfo : EIATTR_SW_WAR
	.align		4
.L_55:
        /*09c0*/ 	.byte	0x04, 0x36
        /*09c2*/ 	.short	(.L_57 - .L_56)
.L_56:
        /*09c4*/ 	.word	0x00000008
.L_57:


//--------------------- .nv.callgraph             --------------------------
	.section	.nv.callgraph,"",@"SHT_CUDA_CALLGRAPH"
	.align	4
	.sectionentsize	8
	.align		4
        /*0000*/ 	.word	0x00000000
	.align		4
        /*0004*/ 	.word	0xffffffff
	.align		4
        /*0008*/ 	.word	index@(_ZN7cutlass13device_kernelINS_4gemm6kernel13GemmUniversalIN4cute5tupleIJiiiiEEENS1_10collective13CollectiveMmaINS1_35MainloopSm100TmaUmmaWarpSpecializedILi3ELi2ELi4ENS5_IJNS4_1CILi1EEESB_SB_EEEEENS5_IJNSA_ILi128EEESE_SE_EEENS_6half_tENS5_IJSB_llEEESG_SH_NS4_8TiledMMAINS4_8MMA_AtomIJNS4_20SM100_MMA_F16BF16_SSISG_SG_fLi128ELi128ELNS4_4UMMA5MajorE1ELSM_1ELNSL_7ScaleInE0ELSN_0EEEEEENS4_6LayoutISC_NS5_IJNSA_ILi0EEESR_SR_EEEEENS5_IJNS4_10UnderscoreESU_SU_EEEEENS4_13SM90_TMA_LOADENS4_14ComposedLayoutINS4_7SwizzleILi3ELi4ELi3EEENS4_18smem_ptr_flag_bitsILi16EEENSQ_INS5_IJNSA_ILi64EEENSA_ILi8EEEEEENS5_IJSB_S13_EEEEEEEvNS4_8identityESX_S18_vS19_EENS_8epilogue10collective18CollectiveEpilogueINS1B_23Sm100TmaWarpSpecializedILi4ELi2ELi32ELb1ELb0EEEJSF_NS5_IJNSQ_ISE_SB_EENSQ_INSA_ILi32EEESB_EEEEESG_NS5_IJlSB_lEEESG_S1K_NS1B_6fusion15FusionCallbacksIS1F_NS1L_17LinearCombinationISG_fSG_fLNS_15FloatRoundStyleE2EEESF_S1J_JEEENS4_5SM1004TMEM4LOAD26SM100_TMEM_LOAD_32dp32b32xESX_NSY_INSZ_ILi2ELi4ELi3EEES12_NSQ_INS5_IJS14_S1H_EEENS5_IJS1H_SB_EEEEEEENS4_39AutoVectorizingCopyWithAssumedAlignmentILi128EEENS4_14SM90_TMA_STOREES1Z_S21_S21_EEEvvEEEEvNT_6ParamsE)
	.align		4
        /*000c*/ 	.word	index@(__assertfail)
	.align		4
        /*0010*/ 	.word	0x00000000
	.align		4
        /*0014*/ 	.word	0xfffffffe
	.align		4
        /*0018*/ 	.word	0x00000000
	.align		4
        /*001c*/ 	.word	0xfffffffd
	.align		4
        /*0020*/ 	.word	0x00000000
	.align		4
        /*0024*/ 	.word	0xfffffffc


//--------------------- .nv.constant4             --------------------------
	.section	.nv.constant4,"a",@progbits
	.align	8
	.align		8
.nv.constant4:
        /*0000*/ 	.dword	__assertfail
	.align		8
        /*0008*/ 	.dword	__unnamed_1
	.align		8
        /*0010*/ 	.dword	__unnamed_2
	.align		8
        /*0018*/ 	.dword	_ZN40_INTERNAL_02c195de_4_k_cu_6cdeedfa_402464cuda3std3__45__cpo5beginE
	.align		8
        /*0020*/ 	.dword	_ZN40_INTERNAL_02c195de_4_k_cu_6cdeedfa_402464cuda3std3__45__cpo3endE
	.align		8
        /*0028*/ 	.dword	_ZN40_INTERNAL_02c195de_4_k_cu_6cdeedfa_402464cuda3std3__45__cpo6cbeginE
	.align		8
        /*0030*/ 	.dword	_ZN40_INTERNAL_02c195de_4_k_cu_6cdeedfa_402464cuda3std3__45__cpo4cendE
	.align		8
        /*0038*/ 	.dword	_ZN40_INTERNAL_02c195de_4_k_cu_6cdeedfa_402464cuda3std3__442_GLOBAL__N__02c195de_4_k_cu_6cdeedfa_402466ignoreE
	.align		8
        /*0040*/ 	.dword	_ZN40_INTERNAL_02c195de_4_k_cu_6cdeedfa_402464cuda3std3__419piecewise_constructE
	.align		8
        /*0048*/ 	.dword	_ZN40_INTERNAL_02c195de_4_k_cu_6cdeedfa_402464cuda3std3__48in_placeE
	.align		8
        /*0050*/ 	.dword	_ZN40_INTERNAL_02c195de_4_k_cu_6cdeedfa_402464cuda3std6ranges3__45__cpo4swapE
	.align		8
        /*0058*/ 	.dword	_ZN40_INTERNAL_02c195de_4_k_cu_6cdeedfa_402464cuda3std6ranges3__45__cpo9iter_moveE
	.align		8
        /*0060*/ 	.dword	_ZN40_INTERNAL_02c195de_4_k_cu_6cdeedfa_402464cute7productE
	.align		8
        /*0068*/ 	.dword	_ZN40_INTERNAL_02c195de_4_k_cu_6cdeedfa_402464cute1_E
	.align		8
        /*0070*/ 	.dword	$str$25
	.align		8
        /*0078*/ 	.dword	$str$26
	.align		8
        /*0080*/ 	.dword	$str$27
	.align		8
        /*0088*/ 	.dword	$str$28


//--------------------- .text._ZN7cutlass13device_kernelINS_4gemm6kernel13GemmUniversalIN4cute5tupleIJiiiiEEENS1_10collective13CollectiveMmaINS1_35MainloopSm100TmaUmmaWarpSpecializedILi3ELi2ELi4ENS5_IJNS4_1CILi1EEESB_SB_EEEEENS5_IJNSA_ILi128EEESE_SE_EEENS_6half_tENS5_IJSB_llEEESG_SH_NS4_8TiledMMAINS4_8MMA_AtomIJNS4_20SM100_MMA_F16BF16_SSISG_SG_fLi128ELi128ELNS4_4UMMA5MajorE1ELSM_1ELNSL_7ScaleInE0ELSN_0EEEEEENS4_6LayoutISC_NS5_IJNSA_ILi0EEESR_SR_EEEEENS5_IJNS4_10UnderscoreESU_SU_EEEEENS4_13SM90_TMA_LOADENS4_14ComposedLayoutINS4_7SwizzleILi3ELi4ELi3EEENS4_18smem_ptr_flag_bitsILi16EEENSQ_INS5_IJNSA_ILi64EEENSA_ILi8EEEEEENS5_IJSB_S13_EEEEEEEvNS4_8identityESX_S18_vS19_EENS_8epilogue10collective18CollectiveEpilogueINS1B_23Sm100TmaWarpSpecializedILi4ELi2ELi32ELb1ELb0EEEJSF_NS5_IJNSQ_ISE_SB_EENSQ_INSA_ILi32EEESB_EEEEESG_NS5_IJlSB_lEEESG_S1K_NS1B_6fusion15FusionCallbacksIS1F_NS1L_17LinearCombinationISG_fSG_fLNS_15FloatRoundStyleE2EEESF_S1J_JEEENS4_5SM1004TMEM4LOAD26SM100_TMEM_LOAD_32dp32b32xESX_NSY_INSZ_ILi2ELi4ELi3EEES12_NSQ_INS5_IJS14_S1H_EEENS5_IJS1H_SB_EEEEEEENS4_39AutoVectorizingCopyWithAssumedAlignmentILi128EEENS4_14SM90_TMA_STOREES1Z_S21_S21_EEEvvEEEEvNT_6ParamsE --------------------------
	.section	.text._ZN7cutlass13device_kernelINS_4gemm6kernel13GemmUniversalIN4cute5tupleIJiiiiEEENS1_10collective13CollectiveMmaINS1_35MainloopSm100TmaUmmaWarpSpecializedILi3ELi2ELi4ENS5_IJNS4_1CILi1EEESB_SB_EEEEENS5_IJNSA_ILi128EEESE_SE_EEENS_6half_tENS5_IJSB_llEEESG_SH_NS4_8TiledMMAINS4_8MMA_AtomIJNS4_20SM100_MMA_F16BF16_SSISG_SG_fLi128ELi128ELNS4_4UMMA5MajorE1ELSM_1ELNSL_7ScaleInE0ELSN_0EEEEEENS4_6LayoutISC_NS5_IJNSA_ILi0EEESR_SR_EEEEENS5_IJNS4_10UnderscoreESU_SU_EEEEENS4_13SM90_TMA_LOADENS4_14ComposedLayoutINS4_7SwizzleILi3ELi4ELi3EEENS4_18smem_ptr_flag_bitsILi16EEENSQ_INS5_IJNSA_ILi64EEENSA_ILi8EEEEEENS5_IJSB_S13_EEEEEEEvNS4_8identityESX_S18_vS19_EENS_8epilogue10collective18CollectiveEpilogueINS1B_23Sm100TmaWarpSpecializedILi4ELi2ELi32ELb1ELb0EEEJSF_NS5_IJNSQ_ISE_SB_EENSQ_INSA_ILi32EEESB_EEEEESG_NS5_IJlSB_lEEESG_S1K_NS1B_6fusion15FusionCallbacksIS1F_NS1L_17LinearCombinationISG_fSG_fLNS_15FloatRoundStyleE2EEESF_S1J_JEEENS4_5SM1004TMEM4LOAD26SM100_TMEM_LOAD_32dp32b32xESX_NSY_INSZ_ILi2ELi4ELi3EEES12_NSQ_INS5_IJS14_S1H_EEENS5_IJS1H_SB_EEEEEEENS4_39AutoVectorizingCopyWithAssumedAlignmentILi128EEENS4_14SM90_TMA_STOREES1Z_S21_S21_EEEvvEEEEvNT_6ParamsE,"ax",@progbits
	.align	128
.text._ZN7cutlass13device_kernelINS_4gemm6kernel13GemmUniversalIN4cute5tupleIJiiiiEEENS1_10collective13CollectiveMmaINS1_35MainloopSm100TmaUmmaWarpSpecializedILi3ELi2ELi4ENS5_IJNS4_1CILi1EEESB_SB_EEEEENS5_IJNSA_ILi128EEESE_SE_EEENS_6half_tENS5_IJSB_llEEESG_SH_NS4_8TiledMMAINS4_8MMA_AtomIJNS4_20SM100_MMA_F16BF16_SSISG_SG_fLi128ELi128ELNS4_4UMMA5MajorE1ELSM_1ELNSL_7ScaleInE0ELSN_0EEEEEENS4_6LayoutISC_NS5_IJNSA_ILi0EEESR_SR_EEEEENS5_IJNS4_10UnderscoreESU_SU_EEEEENS4_13SM90_TMA_LOADENS4_14ComposedLayoutINS4_7SwizzleILi3ELi4ELi3EEENS4_18smem_ptr_flag_bitsILi16EEENSQ_INS5_IJNSA_ILi64EEENSA_ILi8EEEEEENS5_IJSB_S13_EEEEEEEvNS4_8identityESX_S18_vS19_EENS_8epilogue10collective18CollectiveEpilogueINS1B_23Sm100TmaWarpSpecializedILi4ELi2ELi32ELb1ELb0EEEJSF_NS5_IJNSQ_ISE_SB_EENSQ_INSA_ILi32EEESB_EEEEESG_NS5_IJlSB_lEEESG_S1K_NS1B_6fusion15FusionCallbacksIS1F_NS1L_17LinearCombinationISG_fSG_fLNS_15FloatRoundStyleE2EEESF_S1J_JEEENS4_5SM1004TMEM4LOAD26SM100_TMEM_LOAD_32dp32b32xESX_NSY_INSZ_ILi2ELi4ELi3EEES12_NSQ_INS5_IJS14_S1H_EEENS5_IJS1H_SB_EEEEEEENS4_39AutoVectorizingCopyWithAssumedAlignmentILi128EEENS4_14SM90_TMA_STOREES1Z_S21_S21_EEEvvEEEEvNT_6ParamsE:
        .type           _ZN7cutlass13device_kernelINS_4gemm6kernel13GemmUniversalIN4cute5tupleIJiiiiEEENS1_10collective13CollectiveMmaINS1_35MainloopSm100TmaUmmaWarpSpecializedILi3ELi2ELi4ENS5_IJNS4_1CILi1EEESB_SB_EEEEENS5_IJNSA_ILi128EEESE_SE_EEENS_6half_tENS5_IJSB_llEEESG_SH_NS4_8TiledMMAINS4_8MMA_AtomIJNS4_20SM100_MMA_F16BF16_SSISG_SG_fLi128ELi128ELNS4_4UMMA5MajorE1ELSM_1ELNSL_7ScaleInE0ELSN_0EEEEEENS4_6LayoutISC_NS5_IJNSA_ILi0EEESR_SR_EEEEENS5_IJNS4_10UnderscoreESU_SU_EEEEENS4_13SM90_TMA_LOADENS4_14ComposedLayoutINS4_7SwizzleILi3ELi4ELi3EEENS4_18smem_ptr_flag_bitsILi16EEENSQ_INS5_IJNSA_ILi64EEENSA_ILi8EEEEEENS5_IJSB_S13_EEEEEEEvNS4_8identityESX_S18_vS19_EENS_8epilogue10collective18CollectiveEpilogueINS1B_23Sm100TmaWarpSpecializedILi4ELi2ELi32ELb1ELb0EEEJSF_NS5_IJNSQ_ISE_SB_EENSQ_INSA_ILi32EEESB_EEEEESG_NS5_IJlSB_lEEESG_S1K_NS1B_6fusion15FusionCallbacksIS1F_NS1L_17LinearCombinationISG_fSG_fLNS_15FloatRoundStyleE2EEESF_S1J_JEEENS4_5SM1004TMEM4LOAD26SM100_TMEM_LOAD_32dp32b32xESX_NSY_INSZ_ILi2ELi4ELi3EEES12_NSQ_INS5_IJS14_S1H_EEENS5_IJS1H_SB_EEEEEEENS4_39AutoVectorizingCopyWithAssumedAlignmentILi128EEENS4_14SM90_TMA_STOREES1Z_S21_S21_EEEvvEEEEvNT_6ParamsE,@function
        .size           _ZN7cutlass13device_kernelINS_4gemm6kernel13GemmUniversalIN4cute5tupleIJiiiiEEENS1_10collective13CollectiveMmaINS1_35MainloopSm100TmaUmmaWarpSpecializedILi3ELi2ELi4ENS5_IJNS4_1CILi1EEESB_SB_EEEEENS5_IJNSA_ILi128EEESE_SE_EEENS_6half_tENS5_IJSB_llEEESG_SH_NS4_8TiledMMAINS4_8MMA_AtomIJNS4_20SM100_MMA_F16BF16_SSISG_SG_fLi128ELi128ELNS4_4UMMA5MajorE1ELSM_1ELNSL_7ScaleInE0ELSN_0EEEEEENS4_6LayoutISC_NS5_IJNSA_ILi0EEESR_SR_EEEEENS5_IJNS4_10UnderscoreESU_SU_EEEEENS4_13SM90_TMA_LOADENS4_14ComposedLayoutINS4_7SwizzleILi3ELi4ELi3EEENS4_18smem_ptr_flag_bitsILi16EEENSQ_INS5_IJNSA_ILi64EEENSA_ILi8EEEEEENS5_IJSB_S13_EEEEEEEvNS4_8identityESX_S18_vS19_EENS_8epilogue10collective18CollectiveEpilogueINS1B_23Sm100TmaWarpSpecializedILi4ELi2ELi32ELb1ELb0EEEJSF_NS5_IJNSQ_ISE_SB_EENSQ_INSA_ILi32EEESB_EEEEESG_NS5_IJlSB_lEEESG_S1K_NS1B_6fusion15FusionCallbacksIS1F_NS1L_17LinearCombinationISG_fSG_fLNS_15FloatRoundStyleE2EEESF_S1J_JEEENS4_5SM1004TMEM4LOAD26SM100_TMEM_LOAD_32dp32b32xESX_NSY_INSZ_ILi2ELi4ELi3EEES12_NSQ_INS5_IJS14_S1H_EEENS5_IJS1H_SB_EEEEEEENS4_39AutoVectorizingCopyWithAssumedAlignmentILi128EEENS4_14SM90_TMA_STOREES1Z_S21_S21_EEEvvEEEEvNT_6ParamsE,(.L_x_173 - _ZN7cutlass13device_kernelINS_4gemm6kernel13GemmUniversalIN4cute5tupleIJiiiiEEENS1_10collective13CollectiveMmaINS1_35MainloopSm100TmaUmmaWarpSpecializedILi3ELi2ELi4ENS5_IJNS4_1CILi1EEESB_SB_EEEEENS5_IJNSA_ILi128EEESE_SE_EEENS_6half_tENS5_IJSB_llEEESG_SH_NS4_8TiledMMAINS4_8MMA_AtomIJNS4_20SM100_MMA_F16BF16_SSISG_SG_fLi128ELi128ELNS4_4UMMA5MajorE1ELSM_1ELNSL_7ScaleInE0ELSN_0EEEEEENS4_6LayoutISC_NS5_IJNSA_ILi0EEESR_SR_EEEEENS5_IJNS4_10UnderscoreESU_SU_EEEEENS4_13SM90_TMA_LOADENS4_14ComposedLayoutINS4_7SwizzleILi3ELi4ELi3EEENS4_18smem_ptr_flag_bitsILi16EEENSQ_INS5_IJNSA_ILi64EEENSA_ILi8EEEEEENS5_IJSB_S13_EEEEEEEvNS4_8identityESX_S18_vS19_EENS_8epilogue10collective18CollectiveEpilogueINS1B_23Sm100TmaWarpSpecializedILi4ELi2ELi32ELb1ELb0EEEJSF_NS5_IJNSQ_ISE_SB_EENSQ_INSA_ILi32EEESB_EEEEESG_NS5_IJlSB_lEEESG_S1K_NS1B_6fusion15FusionCallbacksIS1F_NS1L_17LinearCombinationISG_fSG_fLNS_15FloatRoundStyleE2EEESF_S1J_JEEENS4_5SM1004TMEM4LOAD26SM100_TMEM_LOAD_32dp32b32xESX_NSY_INSZ_ILi2ELi4ELi3EEES12_NSQ_INS5_IJS14_S1H_EEENS5_IJS1H_SB_EEEEEEENS4_39AutoVectorizingCopyWithAssumedAlignmentILi128EEENS4_14SM90_TMA_STOREES1Z_S21_S21_EEEvvEEEEvNT_6ParamsE)
        .other          _ZN7cutlass13device_kernelINS_4gemm6kernel13GemmUniversalIN4cute5tupleIJiiiiEEENS1_10collective13CollectiveMmaINS1_35MainloopSm100TmaUmmaWarpSpecializedILi3ELi2ELi4ENS5_IJNS4_1CILi1EEESB_SB_EEEEENS5_IJNSA_ILi128EEESE_SE_EEENS_6half_tENS5_IJSB_llEEESG_SH_NS4_8TiledMMAINS4_8MMA_AtomIJNS4_20SM100_MMA_F16BF16_SSISG_SG_fLi128ELi128ELNS4_4UMMA5MajorE1ELSM_1ELNSL_7ScaleInE0ELSN_0EEEEEENS4_6LayoutISC_NS5_IJNSA_ILi0EEESR_SR_EEEEENS5_IJNS4_10UnderscoreESU_SU_EEEEENS4_13SM90_TMA_LOADENS4_14ComposedLayoutINS4_7SwizzleILi3ELi4ELi3EEENS4_18smem_ptr_flag_bitsILi16EEENSQ_INS5_IJNSA_ILi64EEENSA_ILi8EEEEEENS5_IJSB_S13_EEEEEEEvNS4_8identityESX_S18_vS19_EENS_8epilogue10collective18CollectiveEpilogueINS1B_23Sm100TmaWarpSpecializedILi4ELi2ELi32ELb1ELb0EEEJSF_NS5_IJNSQ_ISE_SB_EENSQ_INSA_ILi32EEESB_EEEEESG_NS5_IJlSB_lEEESG_S1K_NS1B_6fusion15FusionCallbacksIS1F_NS1L_17LinearCombinationISG_fSG_fLNS_15FloatRoundStyleE2EEESF_S1J_JEEENS4_5SM1004TMEM4LOAD26SM100_TMEM_LOAD_32dp32b32xESX_NSY_INSZ_ILi2ELi4ELi3EEES12_NSQ_INS5_IJS14_S1H_EEENS5_IJS1H_SB_EEEEEEENS4_39AutoVectorizingCopyWithAssumedAlignmentILi128EEENS4_14SM90_TMA_STOREES1Z_S21_S21_EEEvvEEEEvNT_6ParamsE,@"STO_CUDA_ENTRY STV_DEFAULT"
_ZN7cutlass13device_kernelINS_4gemm6kernel13GemmUniversalIN4cute5tupleIJiiiiEEENS1_10collective13CollectiveMmaINS1_35MainloopSm100TmaUmmaWarpSpecializedILi3ELi2ELi4ENS5_IJNS4_1CILi1EEESB_SB_EEEEENS5_IJNSA_ILi128EEESE_SE_EEENS_6half_tENS5_IJSB_llEEESG_SH_NS4_8TiledMMAINS4_8MMA_AtomIJNS4_20SM100_MMA_F16BF16_SSISG_SG_fLi128ELi128ELNS4_4UMMA5MajorE1ELSM_1ELNSL_7ScaleInE0ELSN_0EEEEEENS4_6LayoutISC_NS5_IJNSA_ILi0EEESR_SR_EEEEENS5_IJNS4_10UnderscoreESU_SU_EEEEENS4_13SM90_TMA_LOADENS4_14ComposedLayoutINS4_7SwizzleILi3ELi4ELi3EEENS4_18smem_ptr_flag_bitsILi16EEENSQ_INS5_IJNSA_ILi64EEENSA_ILi8EEEEEENS5_IJSB_S13_EEEEEEEvNS4_8identityESX_S18_vS19_EENS_8epilogue10collective18CollectiveEpilogueINS1B_23Sm100TmaWarpSpecializedILi4ELi2ELi32ELb1ELb0EEEJSF_NS5_IJNSQ_ISE_SB_EENSQ_INSA_ILi32EEESB_EEEEESG_NS5_IJlSB_lEEESG_S1K_NS1B_6fusion15FusionCallbacksIS1F_NS1L_17LinearCombinationISG_fSG_fLNS_15FloatRoundStyleE2EEESF_S1J_JEEENS4_5SM1004TMEM4LOAD26SM100_TMEM_LOAD_32dp32b32xESX_NSY_INSZ_ILi2ELi4ELi3EEES12_NSQ_INS5_IJS14_S1H_EEENS5_IJS1H_SB_EEEEEEENS4_39AutoVectorizingCopyWithAssumedAlignmentILi128EEENS4_14SM90_TMA_STOREES1Z_S21_S21_EEEvvEEEEvNT_6ParamsE:
[----:B------:R-:W1:Y:S01]  /*0000*/  LDC R1, c[0x0][0x37c] ;  /* 0x0000df00ff017b82 */ /* 0x000e620000000800 */
[----:B------:R-:W2:Y:S01]  /*0010*/  S2R R101, SR_TID.X ;  /* 0x0000000000657919 */ /* 0x000ea20000002100 */
[----:B------:R-:W3:Y:S01]  /*0020*/  LDCU.64 UR4, c[0x0][0x890] ;  /* 0x00011200ff0477ac */ /* 0x000ee20008000a00 */
[----:B------:R-:W-:Y:S02]  /*0030*/  PRMT R88, RZ, 0x7610, R88 ;  /* 0x00007610ff587816 */ /* 0x000fe40000000058 */
[----:B------:R-:W-:Y:S01]  /*0040*/  ELECT P5, URZ, PT ;  /* 0x0000000000ff782f */ /* 0x000fe200038a0000 */
[----:B------:R-:W4:Y:S01]  /*0050*/  LDCU.64 UR46, c[0x0][0x358] ;  /* 0x00006b00ff2e77ac */ /* 0x000f220008000a00 */
[----:B---3--:R-:W-:-:S04]  /*0060*/  UISETP.NE.U32.AND UP0, UPT, UR4, URZ, UPT ;  /* 0x000000ff0400728c */ /* 0x008fc8000bf05070 */
[----:B------:R-:W-:Y:S01]  /*0070*/  UISETP.NE.AND.EX UP0, UPT, UR5, URZ, UPT, UP0 ;  /* 0x000000ff0500728c */ /* 0x000fe2000bf05300 */
[----:B--2---:R-:W-:-:S05]  /*0080*/  SHF.R.U32.HI R92, RZ, 0x5, R101 ;  /* 0x00000005ff5c7819 */ /* 0x004fca0000011665 */
[----:B------:R-:W2:Y:S02]  /*0090*/  SHFL.IDX PT, R0, R92, RZ, 0x1f ;  /* 0x00001fff5c007589 */ /* 0x000ea400000e0000 */
[----:B--2---:R-:W-:Y:S01]  /*00a0*/  R2UR UR8, R0 ;  /* 0x00000000000872ca */ /* 0x004fe200000e0000 */
[----:B-1--4-:R-:W-:-:S14]  /*00b0*/  BRA.U UP0, `(.L_x_0) ;  /* 0x00000001002c7547 */ /* 0x012fdc000b800000 */
[----:B------:R-:W1:Y:S02]  /*00c0*/  LDCU.64 UR6, c[0x0][0x888] ;  /* 0x00011100ff0677ac */ /* 0x000e640008000a00 */
[----:B-1----:R-:W-:-:S04]  /*00d0*/  UISETP.NE.U32.AND UP0, UPT, UR6, URZ, UPT ;  /* 0x000000ff0600728c */ /* 0x002fc8000bf05070 */
[----:B------:R-:W-:-:S09]  /*00e0*/  UISETP.NE.AND.EX UP0, UPT, UR7, URZ, UPT, UP0 ;  /* 0x000000ff0700728c */ /* 0x000fd2000bf05300 */
[----:B------:R-:W-:Y:S05]  /*00f0*/  BRA.U !UP0, `(.L_x_1) ;  /* 0x0000000108107547 */ /* 0x000fea000b800000 */
[----:B------:R-:W1:Y:S02]  /*0100*/  LDC.64 R2, c[0x0][0x888] ;  /* 0x00022200ff027b82 */ /* 0x000e640000000a00 */
[----:B-1----:R1:W5:Y:S01]  /*0110*/  LDG.E R49, desc[UR46][R2.64] ;  /* 0x0000002e02317981 */ /* 0x002362000c1e1900 */
[----:B------:R-:W-:Y:S01]  /*0120*/  HFMA2 R88, -RZ, RZ, 0, 5.9604644775390625e-08 ;  /* 0x00000001ff587431 */ /* 0x000fe200000001ff */
[----:B------:R-:W-:Y:S05]  /*0130*/  BRA `(.L_x_0) ;  /* 0x00000000000c7947 */ /* 0x000fea0003800000 */
.L_x_1:
[----:B------:R-:W1:Y:S01]  /*0140*/  LDCU UR6, c[0x0][0x880] ;  /* 0x00011000ff0677ac */ /* 0x000e620008000800 */
[----:B------:R-:W-:Y:S01]  /*0150*/  HFMA2 R88, -RZ, RZ, 0, 5.9604644775390625e-08 ;  /* 0x00000001ff587431 */ /* 0x000fe200000001ff */
[----:B-1----:R-:W-:-:S07]  /*0160*/  MOV R49, UR6 ;  /* 0x0000000600317c02 */ /* 0x002fce0008000f00 */
.L_x_0:
[----:B------:R-:W2:Y:S02]  /*0170*/  LDCU.64 UR6, c[0x0][0x8b0] ;  /* 0x00011600ff0677ac */ /* 0x000ea40008000a00 */
[----:B--2---:R-:W-:-:S04]  /*0180*/  UISETP.NE.U32.AND UP0, UPT, UR6, URZ, UPT ;  /* 0x000000ff0600728c */ /* 0x004fc8000bf05070 */
[----:B------:R-:W-:-:S09]  /*0190*/  UISETP.NE.AND.EX UP0, UPT, UR7, URZ, UPT, UP0 ;  /* 0x000000ff0700728c */ /* 0x000fd2000bf05300 */
[----:B------:R-:W-:Y:S05]  /*01a0*/  BRA.U UP0, `(.L_x_2) ;  /* 0x0000000100247547 */ /* 0x000fea000b800000 */
[----:B------:R-:W2:Y:S02]  /*01b0*/  LDCU.64 UR6, c[0x0][0x8a8] ;  /* 0x00011500ff0677ac */ /* 0x000ea40008000a00 */
[----:B--2---:R-:W-:-:S04]  /*01c0*/  UISETP.NE.U32.AND UP0, UPT, UR6, URZ, UPT ;  /* 0x000000ff0600728c */ /* 0x004fc8000bf05070 */
[----:B------:R-:W-:-:S09]  /*01d0*/  UISETP.NE.AND.EX UP0, UPT, UR7, URZ, UPT, UP0 ;  /* 0x000000ff0700728c */ /* 0x000fd2000bf05300 */
[----:B------:R-:W-:Y:S05]  /*01e0*/  BRA.U !UP0, `(.L_x_3) ;  /* 0x00000001080c7547 */ /* 0x000fea000b800000 */
[----:B-1----:R-:W1:Y:S02]  /*01f0*/  LDC.64 R2, c[0x0][0x8a8] ;  /* 0x00022a00ff027b82 */ /* 0x002e640000000a00 */
[----:B-1----:R2:W5:Y:S01]  /*0200*/  LDG.E R47, desc[UR46][R2.64] ;  /* 0x0000002e022f7981 */ /* 0x002562000c1e1900 */
[----:B------:R-:W-:Y:S05]  /*0210*/  BRA `(.L_x_2) ;  /* 0x0000000000087947 */ /* 0x000fea0003800000 */
.L_x_3:
[----:B------:R-:W2:Y:S02]  /*0220*/  LDCU UR6, c[0x0][0x8a0] ;  /* 0x00011400ff0677ac */ /* 0x000ea40008000800 */
[----:B--2---:R-:W-:Y:S02]  /*0230*/  MOV R47, UR6 ;  /* 0x00000006002f7c02 */ /* 0x004fe40008000f00 */
.L_x_2:
[----:B------:R-:W-:Y:S01]  /*0240*/  IMAD.U32 R0, RZ, RZ, UR8 ;  /* 0x00000008ff007e24 */ /* 0x000fe2000f8e00ff */
[----:B------:R-:W-:Y:S04]  /*0250*/  BSSY.RECONVERGENT B0, `(.L_x_4) ;  /* 0x000000c000007945 */ /* 0x000fe80003800200 */
[C---:B------:R-:W-:Y:S02]  /*0260*/  ISETP.NE.OR P1, PT, R0.reuse, 0x1, !P5 ;  /* 0x000000010000780c */ /* 0x040fe40006f25670 */
[----:B------:R-:W-:-:S11]  /*0270*/  ISETP.NE.OR P0, PT, R0, 0x3, !P5 ;  /* 0x000000030000780c */ /* 0x000fd60006f05670 */
[----:B------:R-:W-:Y:S05]  /*0280*/  @P1 BRA `(.L_x_5) ;  /* 0x0000000000201947 */ /* 0x000fea0003800000 */
[----:B------:R-:W3:Y:S02]  /*0290*/  LDCU.64 UR6, c[0x0][0x348] ;  /* 0x00006900ff0677ac */ /* 0x000ee40008000a00 */
[----:B---3--:R-:W-:Y:S02]  /*02a0*/  UIADD3 UR10, UP1, UPT, UR6, 0x80, URZ ;  /* 0x00000080060a7890 */ /* 0x008fe4000ff3e0ff */
[----:B------:R-:W-:Y:S02]  /*02b0*/  UIADD3 UR6, UP0, UPT, UR6, 0x180, URZ ;  /* 0x0000018006067890 */ /* 0x000fe4000ff1e0ff */
[----:B------:R-:W-:Y:S02]  /*02c0*/  UIADD3.X UR11, UPT, UPT, URZ, UR7, URZ, UP1, !UPT ;  /* 0x00000007ff0b7290 */ /* 0x000fe40008ffe4ff */
[----:B------:R-:W-:-:S07]  /*02d0*/  UIADD3.X UR7, UPT, UPT, URZ, UR7, URZ, UP0, !UPT ;  /* 0x00000007ff077290 */ /* 0x000fce00087fe4ff */
[----:B------:R3:W-:Y:S02]  /*02e0*/  UTMACCTL.PF [UR10] ;  /* 0x000000000a0079b9 */ /* 0x0007e40008040000 */
[----:B------:R3:W-:Y:S02]  /*02f0*/  UTMACCTL.PF [UR6] ;  /* 0x00000000060079b9 */ /* 0x0007e40008040000 */
[----:B---3--:R-:W-:Y:S01]  /*0300*/  NOP ;  /* 0x0000000000007918 */ /* 0x008fe20000000000 */
.L_x_5:
[----:B------:R-:W-:Y:S05]  /*0310*/  BSYNC.RECONVERGENT B0 ;  /* 0x0000000000007941 */ /* 0x000fea0003800200 */
.L_x_4:
[----:B------:R-:W-:Y:S04]  /*0320*/  BSSY.RECONVERGENT B0, `(.L_x_6) ;  /* 0x000000a000007945 */ /* 0x000fe80003800200 */
        /* <DEDUP_REMOVED lines=9> */
.L_x_7:
[----:B------:R-:W-:Y:S05]  /*03c0*/  BSYNC.RECONVERGENT B0 ;  /* 0x0000000000007941 */ /* 0x000fea0003800200 */
.L_x_6:
[----:B------:R-:W3:Y:S01]  /*03d0*/  LDCU.64 UR6, c[0x0][0x888] ;  /* 0x00011100ff0677ac */ /* 0x000ee20008000a00 */
[----:B------:R-:W-:Y:S02]  /*03e0*/  UISETP.EQ.U32.AND UP1, UPT, UR4, URZ, UPT ;  /* 0x000000ff0400728c */ /* 0x000fe4000bf22070 */
[----:B------:R-:W-:Y:S02]  /*03f0*/  UPLOP3.LUT UP2, UPT, UPT, UPT, UPT, 0x80, 0x8 ;  /* 0x000000000008789c */ /* 0x000fe40003f4f070 */
[----:B---3--:R-:W-:-:S04]  /*0400*/  UISETP.NE.U32.AND UP0, UPT, UR6, URZ, UPT ;  /* 0x000000ff0600728c */ /* 0x008fc8000bf05070 */
[----:B------:R-:W-:-:S04]  /*0410*/  UISETP.NE.AND.EX UP0, UPT, UR7, URZ, UPT, UP0 ;  /* 0x000000ff0700728c */ /* 0x000fc8000bf05300 */
[----:B------:R-:W-:-:S04]  /*0420*/  UISETP.EQ.OR.EX UP3, UPT, UR5, URZ, !UP0, UP1 ;  /* 0x000000ff0500728c */ /* 0x000fc8000c762710 */
[----:B------:R-:W-:-:S05]  /*0430*/  UP2UR UR50, UPR, URZ, 0x8 ;  /* 0x00000008ff327883 */ /* 0x000fca0008000000 */
[----:B------:R-:W-:Y:S07]  /*0440*/  BRA.U !UP3, `(.L_x_8) ;  /* 0x000000010b207547 */ /* 0x000fee000b800000 */
[----:B------:R-:W-:Y:S01]  /*0450*/  UISETP.NE.U32.AND UP2, UPT, UR4, URZ, UPT ;  /* 0x000000ff0400728c */ /* 0x000fe2000bf45070 */
[----:B-----5:R-:W-:Y:S01]  /*0460*/  FSETP.NEU.AND P0, PT, R49, RZ, PT ;  /* 0x000000ff3100720b */ /* 0x020fe20003f0d000 */
[----:B------:R-:W-:Y:S02]  /*0470*/  USEL UR4, URZ, 0xffffffff, UP0 ;  /* 0xffffffffff047887 */ /* 0x000fe40008000000 */
[----:B------:R-:W-:-:S10]  /*0480*/  UISETP.NE.AND.EX UP2, UPT, UR5, URZ, UPT, UP2 ;  /* 0x000000ff0500728c */ /* 0x000fd4000bf45320 */
[----:B------:R-:W-:Y:S01]  /*0490*/  VOTEU.ANY UP1, P0 ;  /* 0x0000000000ff7886 */ /* 0x000fe20000020100 */
[----:B------:R-:W-:-:S04]  /*04a0*/  @!UP2 USEL UR4, URZ, 0xffffffff, UP1 ;  /* 0xffffffffff04a887 */ /* 0x000fc80008800000 */
[----:B------:R-:W-:-:S04]  /*04b0*/  ULOP3.LUT UR4, UR4, 0x1, URZ, 0xc0, !UPT ;  /* 0x0000000104047892 */ /* 0x000fc8000f8ec0ff */
[----:B------:R-:W-:-:S11]  /*04c0*/  UISETP.NE.U32.AND UP2, UPT, UR4, 0x1, UPT ;  /* 0x000000010400788c */ /* 0x000fd6000bf45070 */
.L_x_8:
[----:B-12---:R-:W1:Y:S01]  /*04d0*/  SHFL.IDX PT, R2, R92, RZ, 0x1f ;  /* 0x00001fff5c027589 */ /* 0x006e6200000e0000 */
[----:B------:R-:W-:-:S04]  /*04e0*/  UISETP.NE.AND UP1, UPT, UR8, 0x2, UPT ;  /* 0x000000020800788c */ /* 0x000fc8000bf25270 */
[----:B------:R-:W-:Y:S01]  /*04f0*/  USEL UR6, URZ, 0x1, UP1 ;  /* 0x00000001ff067887 */ /* 0x000fe20008800000 */
[----:B-1----:R-:W-:-:S13]  /*0500*/  ISETP.NE.AND P0, PT, R2, RZ, PT ;  /* 0x000000ff0200720c */ /* 0x002fda0003f05270 */
[----:B------:R-:W-:Y:S05]  /*0510*/  @P0 BRA `(.L_x_9) ;  /* 0x0000000000400947 */ /* 0x000fea0003800000 */
[----:B------:R-:W1:Y:S01]  /*0520*/  S2UR UR5, SR_CgaCtaId ;  /* 0x00000000000579c3 */ /* 0x000e620000008800 */
[----:B------:R-:W-:Y:S01]  /*0530*/  UMOV UR7, 0x400 ;  /* 0x0000040000077882 */ /* 0x000fe20000000000 */
[----:B------:R-:W-:Y:S01]  /*0540*/  UMOV UR4, 0x1 ;  /* 0x0000000100047882 */ /* 0x000fe20000000000 */
[----:B------:R-:W-:Y:S01]  /*0550*/  ELECT P0, URZ, PT ;  /* 0x0000000000ff782f */ /* 0x000fe20003800000 */
[----:B------:R-:W-:-:S04]  /*0560*/  UIADD3 UR10, UPT, UPT, -UR4, 0x100000, URZ ;  /* 0x00100000040a7890 */ /* 0x000fc8000fffe1ff */
[----:B------:R-:W-:Y:S02]  /*0570*/  USHF.L.U32 UR11, UR10, 0xb, URZ ;  /* 0x0000000b0a0b7899 */ /* 0x000fe400080006ff */
[----:B------:R-:W-:Y:S02]  /*0580*/  USHF.L.U32 UR10, UR10, 0x1, URZ ;  /* 0x000000010a0a7899 */ /* 0x000fe400080006ff */
[----:B-1----:R-:W-:Y:S01]  /*0590*/  ULEA UR5, UR5, UR7, 0x18 ;  /* 0x0000000705057291 */ /* 0x002fe2000f8ec0ff */
[----:B------:R-:W1:Y:S11]  /*05a0*/  FENCE.VIEW.ASYNC.S ;  /* 0x00000000000073c6 */ /* 0x000e760000000000 */
[----:B-1----:R1:W2:Y:S01]  /*05b0*/  SYNCS.EXCH.64 URZ, [UR5], UR10 ;  /* 0x0000000a05ff75b2 */ /* 0x0022a20008000100 */
[----:B------:R1:W3:Y:S01]  /*05c0*/  SYNCS.EXCH.64 URZ, [UR5+0x18], UR10 ;  /* 0x0000180a05ff75b2 */ /* 0x0002e20008000100 */
[----:B------:R1:W4:Y:S01]  /*05d0*/  SYNCS.EXCH.64 URZ, [UR5+0x8], UR10 ;  /* 0x0000080a05ff75b2 */ /* 0x0003220008000100 */
[----:B------:R1:W1:Y:S01]  /*05e0*/  SYNCS.EXCH.64 URZ, [UR5+0x20], UR10 ;  /* 0x0000200a05ff75b2 */ /* 0x0002620008000100 */
[----:B------:R1:W1:Y:S01]  /*05f0*/  SYNCS.EXCH.64 URZ, [UR5+0x10], UR10 ;  /* 0x0000100a05ff75b2 */ /* 0x0002620008000100 */
[----:B------:R1:W1:Y:S01]  /*0600*/  SYNCS.EXCH.64 URZ, [UR5+0x28], UR10 ;  /* 0x0000280a05ff75b2 */ /* 0x0002620008000100 */
[----:B------:R-:W-:Y:S01]  /*0610*/  NOP ;  /* 0x0000000000007918 */ /* 0x000fe20000000000 */
.L_x_9:
[----:B------:R-:W2:Y:S01]  /*0620*/  SHFL.IDX PT, R2, R92, RZ, 0x1f ;  /* 0x00001fff5c027589 */ /* 0x000ea200000e0000 */
[----:B------:R-:W-:Y:S01]  /*0630*/  NOP ;  /* 0x0000000000007918 */ /* 0x000fe20000000000 */
[----:B--2---:R-:W-:-:S13]  /*0640*/  ISETP.NE.AND P0, PT, R2, 0x1, PT ;  /* 0x000000010200780c */ /* 0x004fda0003f05270 */
[----:B------:R-:W-:Y:S05]  /*0650*/  @P0 BRA `(.L_x_10) ;  /* 0x0000000000580947 */ /* 0x000fea0003800000 */
[----:B------:R-:W2:Y:S01]  /*0660*/  S2UR UR7, SR_CgaCtaId ;  /* 0x00000000000779c3 */ /* 0x000ea20000008800 */
[----:B------:R-:W-:Y:S01]  /*0670*/  UMOV UR9, 0x400 ;  /* 0x0000040000097882 */ /* 0x000fe20000000000 */
[----:B-1----:R-:W-:Y:S01]  /*0680*/  UMOV UR5, 0x20 ;  /* 0x0000002000057882 */ /* 0x002fe20000000000 */
[----:B------:R-:W-:Y:S01]  /*0690*/  UMOV UR4, 0x80 ;  /* 0x0000008000047882 */ /* 0x000fe20000000000 */
[----:B------:R-:W-:-:S04]  /*06a0*/  UIADD3 UR10, UPT, UPT, -UR5, 0x100000, URZ ;  /* 0x00100000050a7890 */ /* 0x000fc8000fffe1ff */
[----:B------:R-:W-:Y:S02]  /*06b0*/  USHF.L.U32 UR11, UR10, 0xb, URZ ;  /* 0x0000000b0a0b7899 */ /* 0x000fe400080006ff */
[----:B------:R-:W-:Y:S02]  /*06c0*/  USHF.L.U32 UR10, UR10, 0x1, URZ ;  /* 0x000000010a0a7899 */ /* 0x000fe400080006ff */
[----:B------:R-:W-:-:S04]  /*06d0*/  UIADD3 UR4, UPT, UPT, -UR4, 0x100000, URZ ;  /* 0x0010000004047890 */ /* 0x000fc8000fffe1ff */
[----:B------:R-:W-:Y:S02]  /*06e0*/  USHF.L.U32 UR5, UR4, 0xb, URZ ;  /* 0x0000000b04057899 */ /* 0x000fe400080006ff */
[----:B------:R-:W-:Y:S01]  /*06f0*/  USHF.L.U32 UR4, UR4, 0x1, URZ ;  /* 0x0000000104047899 */ /* 0x000fe200080006ff */
[----:B------:R-:W-:Y:S01]  /*0700*/  ELECT P0, URZ, PT ;  /* 0x0000000000ff782f */ /* 0x000fe20003800000 */
[----:B--2---:R-:W-:Y:S01]  /*0710*/  ULEA UR7, UR7, UR9, 0x18 ;  /* 0x0000000907077291 */ /* 0x004fe2000f8ec0ff */
[----:B------:R-:W1:Y:S11]  /*0720*/  FENCE.VIEW.ASYNC.S ;  /* 0x00000000000073c6 */ /* 0x000e760000000000 */
[----:B-1----:R2:W1:Y:S01]  /*0730*/  SYNCS.EXCH.64 URZ, [UR7+0x30], UR10 ;  /* 0x0000300a07ff75b2 */ /* 0x0024620008000100 */
[----:B------:R2:W1:Y:S01]  /*0740*/  SYNCS.EXCH.64 URZ, [UR7+0x50], UR4 ;  /* 0x0000500407ff75b2 */ /* 0x0004620008000100 */
[----:B------:R2:W1:Y:S01]  /*0750*/  SYNCS.EXCH.64 URZ, [UR7+0x38], UR10 ;  /* 0x0000380a07ff75b2 */ /* 0x0004620008000100 */
[----:B------:R2:W1:Y:S01]  /*0760*/  SYNCS.EXCH.64 URZ, [UR7+0x58], UR4 ;  /* 0x0000580407ff75b2 */ /* 0x0004620008000100 */
[----:B------:R2:W1:Y:S01]  /*0770*/  SYNCS.EXCH.64 URZ, [UR7+0x40], UR10 ;  /* 0x0000400a07ff75b2 */ /* 0x0004620008000100 */
[----:B------:R2:W1:Y:S01]  /*0780*/  SYNCS.EXCH.64 URZ, [UR7+0x60], UR4 ;  /* 0x0000600407ff75b2 */ /* 0x0004620008000100 */
[----:B------:R2:W1:Y:S01]  /*0790*/  SYNCS.EXCH.64 URZ, [UR7+0x48], UR10 ;  /* 0x0000480a07ff75b2 */ /* 0x0004620008000100 */
[----:B------:R2:W1:Y:S02]  /*07a0*/  SYNCS.EXCH.64 URZ, [UR7+0x68], UR4 ;  /* 0x0000680407ff75b2 */ /* 0x0004640008000100 */
[----:B--2---:R-:W-:Y:S01]  /*07b0*/  NOP ;  /* 0x0000000000007918 */ /* 0x004fe20000000000 */
.L_x_10:
[----:B------:R-:W2:Y:S01]  /*07c0*/  SHFL.IDX PT, R2, R92, RZ, 0x1f ;  /* 0x00001fff5c027589 */ /* 0x000ea200000e0000 */
[----:B------:R-:W-:Y:S01]  /*07d0*/  NOP ;  /* 0x0000000000007918 */ /* 0x000fe20000000000 */
[----:B--2---:R-:W-:-:S13]  /*07e0*/  ISETP.NE.AND P0, PT, R2, 0x3, PT ;  /* 0x000000030200780c */ /* 0x004fda0003f05270 */
[----:B------:R-:W-:Y:S05]  /*07f0*/  @P0 BRA `(.L_x_11) ;  /* 0x0000000000300947 */ /* 0x000fea0003800000 */
[----:B-1----:R-:W1:Y:S01]  /*0800*/  S2UR UR5, SR_CgaCtaId ;  /* 0x00000000000579c3 */ /* 0x002e620000008800 */
        /* <DEDUP_REMOVED lines=8> */
[----:B-1----:R2:W1:Y:S01]  /*0890*/  SYNCS.EXCH.64 URZ, [UR5+0x70], UR10 ;  /* 0x0000700a05ff75b2 */ /* 0x0024620008000100 */
[----:B------:R2:W1:Y:S02]  /*08a0*/  SYNCS.EXCH.64 URZ, [UR5+0x78], UR10 ;  /* 0x0000780a05ff75b2 */ /* 0x0004640008000100 */
[----:B--2---:R-:W-:Y:S01]  /*08b0*/  NOP ;  /* 0x0000000000007918 */ /* 0x004fe20000000000 */
.L_x_11:
[----:B------:R-:W2:Y:S01]  /*08c0*/  SHFL.IDX PT, R2, R92, RZ, 0x1f ;  /* 0x00001fff5c027589 */ /* 0x000ea200000e0000 */
[----:B------:R-:W-:Y:S01]  /*08d0*/  NOP ;  /* 0x0000000000007918 */ /* 0x000fe20000000000 */
[----:B--2---:R-:W-:-:S13]  /*08e0*/  ISETP.NE.AND P0, PT, R2, 0x4, PT ;  /* 0x000000040200780c */ /* 0x004fda0003f05270 */
[----:B------:R-:W-:Y:S05]  /*08f0*/  @P0 BRA `(.L_x_12) ;  /* 0x00000000004c0947 */ /* 0x000fea0003800000 */
[----:B-1----:R-:W1:Y:S01]  /*0900*/  S2UR UR5, SR_CgaCtaId ;  /* 0x00000000000579c3 */ /* 0x002e620000008800 */
[----:B------:R-:W-:Y:S01]  /*0910*/  UMOV UR9, 0x100 ;  /* 0x0000010000097882 */ /* 0x000fe20000000000 */
[----:B------:R-:W-:Y:S01]  /*0920*/  UMOV UR7, 0x400 ;  /* 0x0000040000077882 */ /* 0x000fe20000000000 */
[----:B------:R-:W-:Y:S01]  /*0930*/  USEL UR9, UR9, 0xe0, UP2 ;  /* 0x000000e009097887 */ /* 0x000fe20009000000 */
[----:B------:R-:W-:Y:S01]  /*0940*/  UMOV UR4, 0x1 ;  /* 0x0000000100047882 */ /* 0x000fe20000000000 */
[----:B------:R-:W-:Y:S01]  /*0950*/  ELECT P0, URZ, PT ;  /* 0x0000000000ff782f */ /* 0x000fe20003800000 */
[----:B------:R-:W-:-:S04]  /*0960*/  UIADD3 UR10, UPT, UPT, -UR4, 0x100000, URZ ;  /* 0x00100000040a7890 */ /* 0x000fc8000fffe1ff */
[----:B------:R-:W-:Y:S02]  /*0970*/  USHF.L.U32 UR11, UR10, 0xb, URZ ;  /* 0x0000000b0a0b7899 */ /* 0x000fe400080006ff */
[----:B------:R-:W-:Y:S02]  /*0980*/  USHF.L.U32 UR10, UR10, 0x1, URZ ;  /* 0x000000010a0a7899 */ /* 0x000fe400080006ff */
[----:B------:R-:W-:-:S04]  /*0990*/  UIADD3 UR12, UPT, UPT, -UR9, 0x100000, URZ ;  /* 0x00100000090c7890 */ /* 0x000fc8000fffe1ff */
[----:B------:R-:W-:Y:S02]  /*09a0*/  USHF.L.U32 UR13, UR12, 0xb, URZ ;  /* 0x0000000b0c0d7899 */ /* 0x000fe400080006ff */
[----:B------:R-:W-:Y:S02]  /*09b0*/  USHF.L.U32 UR12, UR12, 0x1, URZ ;  /* 0x000000010c0c7899 */ /* 0x000fe400080006ff */
[----:B-1----:R-:W-:Y:S01]  /*09c0*/  ULEA UR5, UR5, UR7, 0x18 ;  /* 0x0000000705057291 */ /* 0x002fe2000f8ec0ff */
[----:B------:R-:W1:Y:S11]  /*09d0*/  FENCE.VIEW.ASYNC.S ;  /* 0x00000000000073c6 */ /* 0x000e760000000000 */
[----:B-1----:R2:W1:Y:S01]  /*09e0*/  SYNCS.EXCH.64 URZ, [UR5+0x80], UR10 ;  /* 0x0000800a05ff75b2 */ /* 0x0024620008000100 */
[----:B------:R2:W1:Y:S01]  /*09f0*/  SYNCS.EXCH.64 URZ, [UR5+0x90], UR12 ;  /* 0x0000900c05ff75b2 */ /* 0x0004620008000100 */
[----:B------:R2:W1:Y:S01]  /*0a00*/  SYNCS.EXCH.64 URZ, [UR5+0x88], UR10 ;  /* 0x0000880a05ff75b2 */ /* 0x0004620008000100 */
[----:B------:R2:W1:Y:S02]  /*0a10*/  SYNCS.EXCH.64 URZ, [UR5+0x98], UR12 ;  /* 0x0000980c05ff75b2 */ /* 0x0004640008000100 */
[----:B--2---:R-:W-:Y:S01]  /*0a20*/  NOP ;  /* 0x0000000000007918 */ /* 0x004fe20000000000 */
.L_x_12:
        /* <DEDUP_REMOVED lines=26> */
.L_x_13:
        /* <DEDUP_REMOVED lines=18> */
.L_x_14:
[----:B-1----:R-:W1:Y:S01]  /*0cf0*/  S2UR UR5, SR_CTAID.X ;  /* 0x00000000000579c3 */ /* 0x002e620000002500 */
[----:B------:R-:W-:-:S05]  /*0d00*/  CS2R.32 R87, SR_CgaSize ;  /* 0x0000000000577805 */ /* 0x000fca0000008a00 */
[----:B------:R-:W-:-:S05]  /*0d10*/  IMAD R87, R87, -0xa0, RZ ;  /* 0xffffff6057577824 */ /* 0x000fca00078e02ff */
[----:B------:R-:W-:-:S14]  /*0d20*/  R2UR UR9, R87 ;  /* 0x00000000570972ca */ /* 0x000fdc00000e0000 */
[----:B------:R-:W2:Y:S01]  /*0d30*/  LDCU UR9, c[0x0][UR9+0x2b0] ;  /* 0x00005600090977ac */ /* 0x000ea20008000800 */
[----:B------:R-:W-:Y:S01]  /*0d40*/  NOP ;  /* 0x0000000000007918 */ /* 0x000fe20000000000 */
[----:B------:R-:W-:-:S05]  /*0d50*/  CS2R.32 R87, SR_CgaSize ;  /* 0x0000000000577805 */ /* 0x000fca0000008a00 */
[----:B------:R-:W-:-:S05]  /*0d60*/  IMAD R87, R87, -0xa0, RZ ;  /* 0xffffff6057577824 */ /* 0x000fca00078e02ff */
[----:B------:R-:W-:-:S14]  /*0d70*/  R2UR UR7, R87 ;  /* 0x00000000570772ca */ /* 0x000fdc00000e0000 */
[----:B------:R-:W3:Y:S01]  /*0d80*/  LDCU UR7, c[0x0][UR7+0x2b4] ;  /* 0x00005680070777ac */ /* 0x000ee20008000800 */
[----:B------:R-:W4:Y:S08]  /*0d90*/  S2UR UR4, SR_CTAID.Y ;  /* 0x00000000000479c3 */ /* 0x000f300000002600 */
[----:B------:R-:W3:Y:S01]  /*0da0*/  LDC R10, c[0x0][0xb24] ;  /* 0x0002c900ff0a7b82 */ /* 0x000ee20000000800 */
[----:B-1----:R-:W-:-:S02]  /*0db0*/  I2FP.F32.U32 R87, UR5 ;  /* 0x0000000500577c45 */ /* 0x002fc40008201000 */
[----:B------:R-:W-:-:S05]  /*0dc0*/  CS2R.32 R3, SR_CgaSize ;  /* 0x0000000000037805 */ /* 0x000fca0000008a00 */
[----:B------:R-:W-:-:S06]  /*0dd0*/  IMAD R3, R3, -0xa0, RZ ;  /* 0xffffff6003037824 */ /* 0x000fcc00078e02ff */
[----:B------:R-:W1:Y:S01]  /*0de0*/  LDC R3, c[0x0][R3+0x2a0] ;  /* 0x0000a80003037b82 */ /* 0x000e620000000800 */
[----:B------:R-:W-:Y:S01]  /*0df0*/  MOV R15, UR5 ;  /* 0x00000005000f7c02 */ /* 0x000fe20008000f00 */
[----:B--2---:R-:W-:Y:S01]  /*0e00*/  FMUL R87, R87, UR9 ;  /* 0x0000000957577c20 */ /* 0x004fe20008400000 */
[----:B----4-:R-:W-:Y:S02]  /*0e10*/  I2FP.F32.U32 R86, UR4 ;  /* 0x0000000400567c45 */ /* 0x010fe40008201000 */
[----:B------:R-:W-:-:S05]  /*0e20*/  CS2R.32 R2, SR_CgaSize ;  /* 0x0000000000027805 */ /* 0x000fca0000008a00 */
[----:B------:R-:W-:-:S06]  /*0e30*/  IMAD R2, R2, -0xa0, RZ ;  /* 0xffffff6002027824 */ /* 0x000fcc00078e02ff */
[----:B------:R-:W2:Y:S01]  /*0e40*/  LDC R2, c[0x0][R2+0x2a4] ;  /* 0x0000a90002027b82 */ /* 0x000ea20000000800 */
[----:B------:R-:W-:Y:S01]  /*0e50*/  MOV R14, UR4 ;  /* 0x00000004000e7c02 */ /* 0x000fe20008000f00 */
[----:B------:R-:W4:Y:S01]  /*0e60*/  F2I.U32.TRUNC.NTZ R87, R87 ;  /* 0x0000005700577305 */ /* 0x000f22000020f000 */
[----:B---3--:R-:W-:-:S05]  /*0e70*/  FMUL R86, R86, UR7 ;  /* 0x0000000756567c20 */ /* 0x008fca0008400000 */
[----:B------:R-:W-:Y:S01]  /*0e80*/  BAR.SYNC.DEFER_BLOCKING 0x0 ;  /* 0x0000000000007b1d */ /* 0x000fe20000010000 */
[----:B------:R-:W-:-:S05]  /*0e90*/  ISETP.GE.AND P0, PT, R10, 0x1, PT ;  /* 0x000000010a00780c */ /* 0x000fca0003f06270 */
[----:B------:R-:W3:Y:S02]  /*0ea0*/  F2I.U32.TRUNC.NTZ R86, R86 ;  /* 0x0000005600567305 */ /* 0x000ee4000020f000 */
[----:B------:R-:W2:Y:S01]  /*0eb0*/  S2UR UR36, SR_CTAID.Z ;  /* 0x00000000002479c3 */ /* 0x000ea20000002700 */
[----:B----4-:R-:W-:-:S05]  /*0ec0*/  IADD3 R87, PT, PT, -R87, RZ, RZ ;  /* 0x000000ff57577210 */ /* 0x010fca0007ffe1ff */
[----:B-1----:R-:W-:Y:S01]  /*0ed0*/  IMAD R87, R3, R87, UR5 ;  /* 0x0000000503577e24 */ /* 0x002fe2000f8e0257 */
[----:B---3--:R-:W-:-:S05]  /*0ee0*/  IADD3 R86, PT, PT, -R86, RZ, RZ ;  /* 0x000000ff56567210 */ /* 0x008fca0007ffe1ff */
[----:B--2---:R-:W-:Y:S01]  /*0ef0*/  IMAD R86, R2, R86, UR4 ;  /* 0x0000000402567e24 */ /* 0x004fe2000f8e0256 */
[----:B------:R-:W-:Y:S06]  /*0f00*/  @!P0 BRA `(.L_x_15) ;  /* 0x0000000000b88947 */ /* 0x000fec0003800000 */
[----:B------:R-:W1:Y:S01]  /*0f10*/  LDC.64 R4, c[0x0][0xb18] ;  /* 0x0002c600ff047b82 */ /* 0x000e620000000a00 */
[----:B------:R-:W-:-:S07]  /*0f20*/  ISETP.NE.AND P0, PT, R10, 0x1, PT ;  /* 0x000000010a00780c */ /* 0x000fce0003f05270 */
[----:B------:R-:W2:Y:S08]  /*0f30*/  LDC R9, c[0x0][0xb0c] ;  /* 0x0002c300ff097b82 */ /* 0x000eb00000000800 */
[----:B------:R-:W3:Y:S08]  /*0f40*/  LDC R12, c[0x0][0x370] ;  /* 0x0000dc00ff0c7b82 */ /* 0x000ef00000000800 */
[----:B------:R-:W4:Y:S01]  /*0f50*/  LDC R11, c[0x0][0x374] ;  /* 0x0000dd00ff0b7b82 */ /* 0x000f220000000800 */
[----:B-1----:R-:W-:-:S07]  /*0f60*/  ISETP.NE.AND P1, PT, R4, 0x1, PT ;  /* 0x000000010400780c */ /* 0x002fce0003f25270 */
[----:B------:R-:W3:Y:S01]  /*0f70*/  LDC.64 R6, c[0x0][0xb10] ;  /* 0x0002c400ff067b82 */ /* 0x000ee20000000a00 */
[----:B--2---:R-:W-:-:S07]  /*0f80*/  ISETP.NE.AND P2, PT, R9, 0x1, PT ;  /* 0x000000010900780c */ /* 0x004fce0003f45270 */
[----:B------:R-:W1:Y:S08]  /*0f90*/  LDC R8, c[0x0][0xb20] ;  /* 0x0002c800ff087b82 */ /* 0x000e700000000800 */
[----:B------:R-:W2:Y:S01]  /*0fa0*/  LDC.64 R2, c[0x0][0xb28] ;  /* 0x0002ca00ff027b82 */ /* 0x000ea20000000a00 */
[----:B----4-:R-:W-:-:S04]  /*0fb0*/  IMAD.HI.U32 R13, R11, R5, RZ ;  /* 0x000000050b0d7227 */ /* 0x010fc800078e00ff */
[----:B------:R-:W-:-:S04]  /*0fc0*/  IMAD.HI.U32 R5, R14, R5, RZ ;  /* 0x000000050e057227 */ /* 0x000fc800078e00ff */
[----:B---3--:R-:W-:-:S05]  /*0fd0*/  IMAD.HI.U32 R16, R12, R6, RZ ;  /* 0x000000060c107227 */ /* 0x008fca00078e00ff */
[-C--:B------:R-:W-:Y:S01]  /*0fe0*/  @P2 SHF.R.U32.HI R12, RZ, R7.reuse, R16 ;  /* 0x00000007ff0c2219 */ /* 0x080fe20000011610 */
[----:B------:R-:W-:Y:S01]  /*0ff0*/  IMAD.HI.U32 R16, R15, R6, RZ ;  /* 0x000000060f107227 */ /* 0x000fe200078e00ff */
[-C--:B-1----:R-:W-:Y:S02]  /*1000*/  @P1 SHF.R.U32.HI R11, RZ, R8.reuse, R13 ;  /* 0x00000008ff0b1219 */ /* 0x082fe4000001160d */
[----:B------:R-:W-:Y:S02]  /*1010*/  SHF.R.U32.HI R5, RZ, R8, R5 ;  /* 0x00000008ff057219 */ /* 0x000fe40000011605 */
[----:B------:R-:W-:Y:S02]  /*1020*/  SHF.R.U32.HI R16, RZ, R7, R16 ;  /* 0x00000007ff107219 */ /* 0x000fe40000011610 */
[----:B------:R-:W-:Y:S01]  /*1030*/  SEL R5, R14, R5, !P1 ;  /* 0x000000050e057207 */ /* 0x000fe20004800000 */
[----:B--2---:R-:W-:Y:S01]  /*1040*/  IMAD.HI.U32 R13, R11, R2, RZ ;  /* 0x000000020b0d7227 */ /* 0x004fe200078e00ff */
[----:B------:R-:W-:-:S03]  /*1050*/  SEL R16, R15, R16, !P2 ;  /* 0x000000100f107207 */ /* 0x000fc60005000000 */
[----:B------:R-:W-:Y:S01]  /*1060*/  IMAD.HI.U32 R6, R12, R2, RZ ;  /* 0x000000020c067227 */ /* 0x000fe200078e00ff */
[----:B------:R-:W-:-:S04]  /*1070*/  @P0 SHF.R.U32.HI R11, RZ, R3, R13 ;  /* 0x00000003ff0b0219 */ /* 0x000fc8000001160d */
[----:B------:R-:W-:Y:S01]  /*1080*/  @P0 SHF.R.U32.HI R12, RZ, R3, R6 ;  /* 0x00000003ff0c0219 */ /* 0x000fe20000011606 */
[----:B------:R-:W-:-:S04]  /*1090*/  IMAD R11, R11, R10, RZ ;  /* 0x0000000a0b0b7224 */ /* 0x000fc800078e02ff */
[----:B------:R-:W-:Y:S01]  /*10a0*/  IMAD R6, R12, R10, RZ ;  /* 0x0000000a0c067224 */ /* 0x000fe200078e02ff */
[----:B------:R-:W-:-:S04]  /*10b0*/  ISETP.GE.AND P1, PT, R5, R11, PT ;  /* 0x0000000b0500720c */ /* 0x000fc80003f26270 */
[----:B------:R-:W-:Y:S01]  /*10c0*/  ISETP.GE.OR P1, PT, R16, R6, P1 ;  /* 0x000000061000720c */ /* 0x000fe20000f26670 */
[----:B------:R-:W-:-:S05]  /*10d0*/  IMAD.HI.U32 R6, R5, R2, RZ ;  /* 0x0000000205067227 */ /* 0x000fca00078e00ff */
[----:B------:R-:W-:-:S04]  /*10e0*/  SHF.R.U32.HI R6, RZ, R3, R6 ;  /* 0x00000003ff067219 */ /* 0x000fc80000011606 */
[----:B------:R-:W-:-:S03]  /*10f0*/  SEL R6, R5, R6, !P0 ;  /* 0x0000000605067207 */ /* 0x000fc60004000000 */
[----:B------:R-:W-:Y:S01]  /*1100*/  @!P1 IMAD.HI.U32 R7, R16, R2, RZ ;  /* 0x0000000210079227 */ /* 0x000fe200078e00ff */
[----:B------:R-:W-:-:S04]  /*1110*/  IADD3 R2, PT, PT, -R6, RZ, RZ ;  /* 0x000000ff06027210 */ /* 0x000fc80007ffe1ff */
[----:B------:R-:W-:Y:S01]  /*1120*/  @!P1 SHF.R.U32.HI R3, RZ, R3, R7 ;  /* 0x00000003ff039219 */ /* 0x000fe20000011607 */
[----:B------:R-:W-:Y:S01]  /*1130*/  IMAD R2, R10, R2, R5 ;  /* 0x000000020a027224 */ /* 0x000fe200078e0205 */
[----:B------:R-:W-:Y:S02]  /*1140*/  IADD3 R7, PT, PT, -R5, RZ, RZ ;  /* 0x000000ff05077210 */ /* 0x000fe40007ffe1ff */
[----:B------:R-:W-:-:S03]  /*1150*/  @!P1 SEL R3, R16, R3, !P0 ;  /* 0x0000000310039207 */ /* 0x000fc60004000000 */
[----:B------:R-:W-:Y:S02]  /*1160*/  IMAD R7, R4, R7, R14 ;  /* 0x0000000704077224 */ /* 0x000fe400078e020e */
[--C-:B------:R-:W-:Y:S02]  /*1170*/  @!P1 IMAD.IADD R6, R6, 0x1, -R3.reuse ;  /* 0x0000000106069824 */ /* 0x100fe400078e0a03 */
[----:B------:R-:W-:Y:S01]  /*1180*/  @!P1 IMAD R3, R2, R12, R3 ;  /* 0x0000000c02039224 */ /* 0x000fe200078e0203 */
[----:B------:R-:W-:Y:S01]  /*1190*/  IADD3 R2, PT, PT, -R16, RZ, RZ ;  /* 0x000000ff10027210 */ /* 0x000fe20007ffe1ff */
[----:B------:R-:W-:Y:S02]  /*11a0*/  @!P1 IMAD R5, R6, R10, R16 ;  /* 0x0000000a06059224 */ /* 0x000fe400078e0210 */
[----:B------:R-:W-:Y:S02]  /*11b0*/  @!P1 IMAD.MOV.U32 R16, RZ, RZ, R3 ;  /* 0x000000ffff109224 */ /* 0x000fe400078e0003 */
[----:B------:R-:W-:-:S02]  /*11c0*/  IMAD R2, R9, R2, R15 ;  /* 0x0000000209027224 */ /* 0x000fc400078e020f */
[----:B------:R-:W-:Y:S02]  /*11d0*/  IMAD R14, R5, R4, R7 ;  /* 0x00000004050e7224 */ /* 0x000fe400078e0207 */
[----:B------:R-:W-:Y:S02]  /*11e0*/  IMAD R15, R16, R9, R2 ;  /* 0x00000009100f7224 */ /* 0x000fe400078e0202 */
.L_x_15:
[----:B------:R-:W1:Y:S01]  /*11f0*/  LDCU UR4, c[0x0][0xb30] ;  /* 0x00016600ff0477ac */ /* 0x000e620008000800 */
[----:B------:R-:W2:Y:S08]  /*1200*/  S2UR UR37, SR_CgaCtaId ;  /* 0x00000000002579c3 */ /* 0x000eb00000008800 */
[----:B------:R-:W3:Y:S01]  /*1210*/  LDC R40, c[0x0][0xb24] ;  /* 0x0002c900ff287b82 */ /* 0x000ee20000000800 */
[----:B-1----:R-:W-:-:S09]  /*1220*/  UISETP.NE.AND UP1, UPT, UR4, 0x1, UPT ;  /* 0x000000010400788c */ /* 0x002fd2000bf25270 */
[----:B--2---:R-:W-:Y:S05]  /*1230*/  BRA.U UP1, `(.L_x_16) ;  /* 0x0000000101407547 */ /* 0x004fea000b800000 */
[----:B------:R-:W1:Y:S08]  /*1240*/  LDC.64 R4, c[0x0][0xb10] ;  /* 0x0002c400ff047b82 */ /* 0x000e700000000a00 */
[----:B------:R-:W2:Y:S08]  /*1250*/  LDC.64 R2, c[0x0][0xb18] ;  /* 0x0002c600ff027b82 */ /* 0x000eb00000000a00 */
[----:B------:R-:W4:Y:S08]  /*1260*/  LDC R6, c[0x0][0xb20] ;  /* 0x0002c800ff067b82 */ /* 0x000f300000000800 */
[----:B------:R-:W3:Y:S01]  /*1270*/  LDC R7, c[0x0][0xb0c] ;  /* 0x0002c300ff077b82 */ /* 0x000ee20000000800 */
[----:B-1----:R-:W-:-:S05]  /*1280*/  IMAD.HI.U32 R4, R15, R4, RZ ;  /* 0x000000040f047227 */ /* 0x002fca00078e00ff */
[----:B------:R-:W-:Y:S01]  /*1290*/  SHF.R.U32.HI R4, RZ, R5, R4 ;  /* 0x00000005ff047219 */ /* 0x000fe20000011604 */
[----:B--2---:R-:W-:Y:S01]  /*12a0*/  IMAD.HI.U32 R3, R14, R3, RZ ;  /* 0x000000030e037227 */ /* 0x004fe200078e00ff */
[----:B------:R-:W-:-:S04]  /*12b0*/  ISETP.NE.AND P0, PT, R2, 0x1, PT ;  /* 0x000000010200780c */ /* 0x000fc80003f05270 */
[----:B----4-:R-:W-:-:S04]  /*12c0*/  SHF.R.U32.HI R3, RZ, R6, R3 ;  /* 0x00000006ff037219 */ /* 0x010fc80000011603 */
[----:B------:R-:W-:Y:S02]  /*12d0*/  SEL R3, R14, R3, !P0 ;  /* 0x000000030e037207 */ /* 0x000fe40004000000 */
[----:B---3--:R-:W-:-:S04]  /*12e0*/  ISETP.NE.AND P1, PT, R7, 0x1, PT ;  /* 0x000000010700780c */ /* 0x008fc80003f25270 */
[----:B------:R-:W-:-:S05]  /*12f0*/  SEL R4, R15, R4, !P1 ;  /* 0x000000040f047207 */ /* 0x000fca0004800000 */
[----:B------:R-:W-:Y:S02]  /*1300*/  IMAD.IADD R5, R3, 0x1, -R4 ;  /* 0x0000000103057824 */ /* 0x000fe400078e0a04 */
[----:B------:R-:W-:Y:S02]  /*1310*/  IMAD.IADD R3, R4, 0x1, -R3 ;  /* 0x0000000104037824 */ /* 0x000fe400078e0a03 */
[----:B------:R-:W-:Y:S02]  /*1320*/  IMAD R15, R5, R7, R15 ;  /* 0x00000007050f7224 */ /* 0x000fe400078e020f */
[----:B------:R-:W-:-:S07]  /*1330*/  IMAD R14, R3, R2, R14 ;  /* 0x00000002030e7224 */ /* 0x000fce00078e020e */
.L_x_16:
[----:B------:R-:W-:Y:S01]  /*1340*/  BAR.SYNC.DEFER_BLOCKING 0x0 ;  /* 0x0000000000007b1d */ /* 0x000fe20000010000 */
[----:B------:R-:W-:Y:S01]  /*1350*/  UISETP.NE.AND UP1, UPT, UR8, 0x2, UPT ;  /* 0x000000020800788c */ /* 0x000fe2000bf25270 */
[----:B------:R-:W-:Y:S02]  /*1360*/  ISETP.NE.OR P5, PT, R0, 0x2, !P5 ;  /* 0x000000020000780c */ /* 0x000fe40006fa5670 */
[----:B------:R-:W-:-:S06]  /*1370*/  LOP3.LUT R2, R101, 0x1f, RZ, 0xc0, !PT ;  /* 0x0000001f65027812 */ /* 0x000fcc00078ec0ff */
[----:B------:R-:W-:Y:S05]  /*1380*/  BRA.U UP1, `(.L_x_17) ;  /* 0x0000001101887547 */ /* 0x000fea000b800000 */
[----:B------:R-:W1:Y:S01]  /*1390*/  LDCU UR13, c[0x0][0x38c] ;  /* 0x00007180ff0d77ac */ /* 0x000e620008000800 */
[----:B------:R-:W2:Y:S01]  /*13a0*/  LDC R8, c[0x0][0x370] ;  /* 0x0000dc00ff087b82 */ /* 0x000ea20000000800 */
[----:B------:R-:W-:Y:S01]  /*13b0*/  PLOP3.LUT P1, PT, PT, PT, UP2, 0x80, 0x8 ;  /* 0x000000000008781c */ /* 0x000fe20003f2f028 */
[----:B------:R-:W-:Y:S01]  /*13c0*/  IMAD.MOV.U32 R17, RZ, RZ, 0x1 ;  /* 0x00000001ff117424 */ /* 0x000fe200078e00ff */
[----:B------:R-:W-:Y:S01]  /*13d0*/  ISETP.EQ.OR P4, PT, R2, RZ, P5 ;  /* 0x000000ff0200720c */ /* 0x000fe20002f82670 */
[----:B------:R-:W-:Y:S01]  /*13e0*/  IMAD.MOV.U32 R16, RZ, RZ, RZ ;  /* 0x000000ffff107224 */ /* 0x000fe200078e00ff */
[----:B------:R-:W-:Y:S02]  /*13f0*/  PLOP3.LUT P1, PT, P1, PT, PT, 0x8, 0x80 ;  /* 0x000000000080781c */ /* 0x000fe40000f2e170 */
[----:B------:R-:W-:Y:S01]  /*1400*/  CS2R R12, SRZ ;  /* 0x00000000000c7805 */ /* 0x000fe2000001ff00 */
[----:B------:R-:W-:Y:S01]  /*1410*/  IMAD.MOV.U32 R11, RZ, RZ, 0x1 ;  /* 0x00000001ff0b7424 */ /* 0x000fe200078e00ff */
[----:B------:R-:W4:Y:S01]  /*1420*/  LDC R0, c[0x0][0x374] ;  /* 0x0000dd00ff007b82 */ /* 0x000f220000000800 */
[----:B------:R-:W2:Y:S01]  /*1430*/  LDCU.64 UR22, c[0x0][0x348] ;  /* 0x00006900ff1677ac */ /* 0x000ea20008000a00 */
[----:B------:R-:W-:Y:S01]  /*1440*/  UMOV UR6, URZ ;  /* 0x000000ff00067c82 */ /* 0x000fe20008000000 */
[----:B-1----:R-:W-:-:S04]  /*1450*/  UIADD3 UR5, UPT, UPT, UR13, 0x7f, URZ ;  /* 0x0000007f0d057890 */ /* 0x002fc8000fffe0ff */
[----:B------:R-:W-:-:S04]  /*1460*/  USHF.R.S32.HI UR4, URZ, 0x1f, UR5 ;  /* 0x0000001fff047899 */ /* 0x000fc80008011405 */
[----:B------:R-:W-:-:S04]  /*1470*/  ULEA.HI UR4, UR4, UR5, URZ, 0x7 ;  /* 0x0000000504047291 */ /* 0x000fc8000f8f38ff */
[----:B------:R-:W-:Y:S02]  /*1480*/  USHF.R.S32.HI UR15, URZ, 0x7, UR4 ;  /* 0x00000007ff0f7899 */ /* 0x000fe40008011404 */
[----:B------:R-:W-:Y:S02]  /*1490*/  UIADD3 UR4, UPT, UPT, UR13, -0x1, URZ ;  /* 0xffffffff0d047890 */ /* 0x000fe4000fffe0ff */
[----:B------:R-:W-:Y:S02]  /*14a0*/  UISETP.LT.U32.AND UP0, UPT, UR15, 0x3, UPT ;  /* 0x000000030f00788c */ /* 0x000fe4000bf01070 */
[----:B------:R-:W-:Y:S02]  /*14b0*/  UISETP.GE.U32.AND UP1, UPT, UR4, -0xff, UPT ;  /* 0xffffff010400788c */ /* 0x000fe4000bf26070 */
[----:B------:R-:W-:Y:S02]  /*14c0*/  USEL UR14, UR15, 0x3, UP0 ;  /* 0x000000030f0e7887 */ /* 0x000fe40008000000 */
[----:B------:R-:W-:-:S02]  /*14d0*/  UIADD3 UR13, UPT, UPT, UR13, 0xfe, URZ ;  /* 0x000000fe0d0d7890 */ /* 0x000fc4000fffe0ff */
[----:B------:R-:W-:Y:S02]  /*14e0*/  UIADD3 UR5, UPT, UPT, UR14, -0x1, URZ ;  /* 0xffffffff0e057890 */ /* 0x000fe4000fffe0ff */
[----:B------:R-:W-:-:S03]  /*14f0*/  UIADD3 UR7, UPT, UPT, UR15, -UR14, URZ ;  /* 0x8000000e0f077290 */ /* 0x000fc6000fffe0ff */
[----:B------:R-:W-:-:S04]  /*1500*/  @UP1 UIADD3 UR5, UPT, UPT, UR14, URZ, URZ ;  /* 0x000000ff0e051290 */ /* 0x000fc8000fffe0ff */
[----:B--2---:R-:W-:-:S12]  /*1510*/  UIADD3 UR5, UPT, UPT, UR5, 0x1, URZ ;  /* 0x0000000105057890 */ /* 0x004fd8000fffe0ff */
.L_x_35:
[----:B------:R-:W-:Y:S01]  /*1520*/  UISETP.NE.AND UP0, UPT, UR37, URZ, UPT ;  /* 0x000000ff2500728c */ /* 0x000fe2000bf05270 */
[----:B------:R-:W1:Y:S08]  /*1530*/  S2UR UR37, SR_CgaCtaId ;  /* 0x00000000002579c3 */ /* 0x000e700000008800 */
[----:B------:R-:W-:Y:S05]  /*1540*/  BRA.U UP0, `(.L_x_18) ;  /* 0x0000000100347547 */ /* 0x000fea000b800000 */
[----:B------:R-:W2:Y:S01]  /*1550*/  S2R R2, SR_CgaCtaId ;  /* 0x0000000000027919 */ /* 0x000ea20000008800 */
[----:B------:R-:W-:-:S04]  /*1560*/  MOV R3, 0x400 ;  /* 0x0000040000037802 */ /* 0x000fc80000000f00 */
[----:B--2---:R-:W-:Y:S02]  /*1570*/  LEA R2, R2, R3, 0x18 ;  /* 0x0000000302027211 */ /* 0x004fe400078ec0ff */
[----:B------:R-:W-:-:S03]  /*1580*/  SHF.L.U32 R3, R11, 0x1f, RZ ;  /* 0x0000001f0b037819 */ /* 0x000fc600000006ff */
[----:B------:R-:W-:-:S04]  /*1590*/  IMAD R2, R12, 0x8, R2 ;  /* 0x000000080c027824 */ /* 0x000fc800078e0202 */
[----:B------:R-:W2:Y:S02]  /*15a0*/  SYNCS.PHASECHK.TRANS64.TRYWAIT P0, [R2+URZ+0xf0], R3 ;  /* 0x0000f003020075a7 */ /* 0x000ea400080011ff */
[----:B--2---:R-:W-:Y:S05]  /*15b0*/  @!P0 BRA `(.L_x_19) ;  /* 0x0000007800508947 */ /* 0x004fea0003800000 */
.L_x_130:
[----:B------:R-:W-:Y:S01]  /*15c0*/  VIADD R12, R12, 0x1 ;  /* 0x000000010c0c7836 */ /* 0x000fe20000000000 */
[----:B------:R2:W-:Y:S04]  /*15d0*/  SYNCS.ARRIVE.TRANS64.A1T0 RZ, [R2+URZ+0xe0], RZ ;  /* 0x0000e0ff02ff79a7 */ /* 0x0005e800081000ff */
[----:B------:R-:W-:-:S04]  /*15e0*/  ISETP.NE.AND P0, PT, R12, 0x2, PT ;  /* 0x000000020c00780c */ /* 0x000fc80003f05270 */
[----:B------:R-:W-:Y:S02]  /*15f0*/  SEL R12, R12, RZ, P0 ;  /* 0x000000ff0c0c7207 */ /* 0x000fe40000000000 */
[----:B--2---:R-:W-:-:S04]  /*1600*/  SEL R2, RZ, 0x1, P0 ;  /* 0x00000001ff027807 */ /* 0x004fc80000000000 */
[----:B------:R-:W-:-:S07]  /*1610*/  LOP3.LUT R11, R11, R2, RZ, 0x3c, !PT ;  /* 0x000000020b0b7212 */ /* 0x000fce00078e3cff */
.L_x_18:
[----:B------:R-:W-:Y:S01]  /*1620*/  UMOV UR4, 0x400 ;  /* 0x0000040000047882 */ /* 0x000fe20000000000 */
[----:B------:R-:W-:Y:S01]  /*1630*/  SHF.L.U32 R2, R17, 0x1f, RZ ;  /* 0x0000001f11027819 */ /* 0x000fe200000006ff */
[----:B-1----:R-:W-:Y:S01]  /*1640*/  ULEA UR4, UR37, UR4, 0x18 ;  /* 0x0000000425047291 */ /* 0x002fe2000f8ec0ff */
[----:B------:R-:W-:Y:S01]  /*1650*/  R2UR UR34, R15 ;  /* 0x000000000f2272ca */ /* 0x000fe200000e0000 */
[----:B------:R-:W-:Y:S01]  /*1660*/  UISETP.GE.U32.AND UP0, UPT, UR13, 0xff, UPT ;  /* 0x000000ff0d00788c */ /* 0x000fe2000bf06070 */
[----:B------:R-:W-:Y:S01]  /*1670*/  R2UR UR18, R14 ;  /* 0x000000000e1272ca */ /* 0x000fe200000e0000 */
[----:B------:R-:W-:Y:S01]  /*1680*/  ULEA UR8, UR6, UR4, 0x3 ;  /* 0x0000000406087291 */ /* 0x000fe2000f8e18ff */
[----:B------:R-:W-:-:S08]  /*1690*/  UMOV UR21, URZ ;  /* 0x000000ff00157c82 */ /* 0x000fd00008000000 */
[----:B------:R1:W2:Y:S01]  /*16a0*/  SYNCS.PHASECHK.TRANS64.TRYWAIT P0, [UR8+0x18], R2 ;  /* 0x00001802ff0075a7 */ /* 0x0002a20008001108 */
[----:B------:R-:W-:Y:S02]  /*16b0*/  USHF.L.U32 UR34, UR34, 0x7, URZ ;  /* 0x0000000722227899 */ /* 0x000fe400080006ff */
[----:B------:R-:W-:Y:S01]  /*16c0*/  USHF.L.U32 UR18, UR18, 0x7, URZ ;  /* 0x0000000712127899 */ /* 0x000fe200080006ff */
[----:B------:R-:W-:Y:S11]  /*16d0*/  BRA.U !UP0, `(.L_x_20) ;  /* 0x0000000108d47547 */ /* 0x000ff6000b800000 */
[----:B------:R-:W-:Y:S02]  /*16e0*/  UIADD3 UR26, UPT, UPT, UR34, 0x40, URZ ;  /* 0x00000040221a7890 */ /* 0x000fe4000fffe0ff */
[----:B------:R-:W-:Y:S01]  /*16f0*/  UIADD3 UR10, UPT, UPT, UR18, 0x40, URZ ;  /* 0x00000040120a7890 */ /* 0x000fe2000fffe0ff */
[----:B------:R-:W-:Y:S01]  /*1700*/  UMOV UR29, URZ ;  /* 0x000000ff001d7c82 */ /* 0x000fe20008000000 */
[----:B------:R-:W-:-:S10]  /*1710*/  UMOV UR42, UR6 ;  /* 0x00000006002a7c82 */ /* 0x000fd40008000000 */
.L_x_25:
[----:B-1----:R-:W-:Y:S01]  /*1720*/  ULEA UR33, UR42, UR4, 0x3 ;  /* 0x000000042a217291 */ /* 0x002fe2000f8e18ff */
[----:B--2---:R-:W-:Y:S01]  /*1730*/  @!P5 MOV R3, 0x10000 ;  /* 0x000100000003d802 */ /* 0x004fe20000000f00 */
[----:B--2---:R-:W-:Y:S10]  /*1740*/  @P0 BRA `(.L_x_21) ;  /* 0x00000000000c0947 */ /* 0x004ff40003800000 */
[----:B------:R-:W-:-:S04]  /*1750*/  SHF.L.U32 R4, R17, 0x1f, RZ ;  /* 0x0000001f11047819 */ /* 0x000fc800000006ff */
[----:B------:R-:W2:Y:S02]  /*1760*/  SYNCS.PHASECHK.TRANS64.TRYWAIT P0, [UR33+0x18], R4 ;  /* 0x00001804ff0075a7 */ /* 0x000ea40008001121 */
[----:B--2---:R-:W-:Y:S05]  /*1770*/  @!P0 BRA `(.L_x_22) ;  /* 0x0000007400f48947 */ /* 0x004fea0003800000 */
.L_x_21:
[----:B------:R2:W-:Y:S01]  /*1780*/  @!P5 SYNCS.ARRIVE.TRANS64 RZ, [UR33], R3 ;  /* 0x00000003ffffd9a7 */ /* 0x0005e20008000021 */
[----:B------:R-:W-:Y:S04]  /*1790*/  BSSY.RECONVERGENT B0, `(.L_x_23) ;  /* 0x0000003000007945 */ /* 0x000fe80003800200 */
[----:B------:R-:W-:Y:S05]  /*17a0*/  @P4 BRA `(.L_x_24) ;  /* 0x0000000000044947 */ /* 0x000fea0003800000 */
[----:B------:R-:W-:Y:S05]  /*17b0*/  BPT.TRAP 0x1 ;  /* 0x000000040000795c */ /* 0x000fea0000300000 */
.L_x_24:
[----:B------:R-:W-:Y:S05]  /*17c0*/  BSYNC.RECONVERGENT B0 ;  /* 0x0000000000007941 */ /* 0x000fea0003800200 */
.L_x_23:
[----:B------:R-:W-:Y:S02]  /*17d0*/  UIADD3 UR6, UPT, UPT, UR42, 0x1, URZ ;  /* 0x000000012a067890 */ /* 0x000fe4000fffe0ff */
[----:B------:R-:W-:Y:S02]  /*17e0*/  UIADD3 UR40, UP1, UPT, UR22, 0x80, URZ ;  /* 0x0000008016287890 */ /* 0x000fe4000ff3e0ff */
[----:B------:R-:W-:Y:S02]  /*17f0*/  UISETP.NE.AND UP0, UPT, UR6, 0x3, UPT ;  /* 0x000000030600788c */ /* 0x000fe4000bf05270 */
[----:B------:R-:W-:Y:S02]  /*1800*/  USHF.L.U32 UR35, UR29, 0x7, URZ ;  /* 0x000000071d237899 */ /* 0x000fe400080006ff */
[----:B------:R-:W-:Y:S02]  /*1810*/  USEL UR9, URZ, 0x1, UP0 ;  /* 0x00000001ff097887 */ /* 0x000fe40008000000 */
[----:B------:R-:W-:-:S02]  /*1820*/  USEL UR6, UR6, URZ, UP0 ;  /* 0x000000ff06067287 */ /* 0x000fc40008000000 */
[----:B------:R-:W-:Y:S02]  /*1830*/  UIADD3 UR38, UP0, UPT, UR22, 0x180, URZ ;  /* 0x0000018016267890 */ /* 0x000fe4000ff1e0ff */
[----:B------:R-:W-:Y:S01]  /*1840*/  ULEA UR8, UR6, UR4, 0x3 ;  /* 0x0000000406087291 */ /* 0x000fe2000f8e18ff */
[----:B------:R-:W-:Y:S01]  /*1850*/  LOP3.LUT R17, R17, UR9, RZ, 0x3c, !PT ;  /* 0x0000000911117c12 */ /* 0x000fe2000f8e3cff */
[----:B------:R-:W-:Y:S02]  /*1860*/  UIADD3.X UR41, UPT, UPT, URZ, UR23, URZ, UP1, !UPT ;  /* 0x00000017ff297290 */ /* 0x000fe40008ffe4ff */
[----:B------:R-:W-:Y:S01]  /*1870*/  UIADD3.X UR39, UPT, UPT, URZ, UR23, URZ, UP0, !UPT ;  /* 0x00000017ff277290 */ /* 0x000fe200087fe4ff */
[----:B-1----:R-:W-:Y:S01]  /*1880*/  SHF.L.U32 R2, R17, 0x1f, RZ ;  /* 0x0000001f11027819 */ /* 0x002fe200000006ff */
[----:B------:R-:W-:Y:S01]  /*1890*/  UMOV UR30, 0x0 ;  /* 0x00000000001e7882 */ /* 0x000fe20000000000 */
[----:B------:R-:W-:Y:S01]  /*18a0*/  UMOV UR31, 0x10000000 ;  /* 0x10000000001f7882 */ /* 0x000fe20000000000 */
[----:B------:R-:W-:Y:S01]  /*18b0*/  UMOV UR25, UR33 ;  /* 0x0000002100197c82 */ /* 0x000fe20008000000 */
[----:B------:R1:W1:Y:S01]  /*18c0*/  SYNCS.PHASECHK.TRANS64.TRYWAIT P0, [UR8+0x18], R2 ;  /* 0x00001802ff0075a7 */ /* 0x0002620008001108 */
[----:B------:R-:W-:Y:S01]  /*18d0*/  ULEA UR8, UR42, UR4, 0xf ;  /* 0x000000042a087291 */ /* 0x000fe2000f8e78ff */
[----:B------:R-:W-:Y:S01]  /*18e0*/  UMOV UR28, UR36 ;  /* 0x00000024001c7c82 */ /* 0x000fe20008000000 */
[----:B------:R-:W-:-:S02]  /*18f0*/  UMOV UR27, UR35 ;  /* 0x00000023001b7c82 */ /* 0x000fc40008000000 */
[----:B------:R-:W-:Y:S02]  /*1900*/  UIADD3 UR32, UPT, UPT, UR8, 0x8400, URZ ;  /* 0x0000840008207890 */ /* 0x000fe4000fffe0ff */
[----:B------:R-:W-:Y:S02]  /*1910*/  UIADD3 UR24, UPT, UPT, UR8, 0xc400, URZ ;  /* 0x0000c40008187890 */ /* 0x000fe4000fffe0ff */
[----:B------:R-:W-:Y:S02]  /*1920*/  UIADD3 UR16, UPT, UPT, UR8, 0x20400, URZ ;  /* 0x0002040008107890 */ /* 0x000fe4000fffe0ff */
[----:B------:R-:W-:Y:S01]  /*1930*/  UIADD3 UR8, UPT, UPT, UR8, 0x24400, URZ ;  /* 0x0002440008087890 */ /* 0x000fe2000fffe0ff */
[----:B------:R-:W-:Y:S01]  /*1940*/  UMOV UR17, UR33 ;  /* 0x0000002100117c82 */ /* 0x000fe20008000000 */
[----:B------:R-:W-:Y:S01]  /*1950*/  UMOV UR20, UR36 ;  /* 0x0000002400147c82 */ /* 0x000fe20008000000 */
[----:B------:R-:W-:Y:S01]  /*1960*/  UMOV UR19, UR35 ;  /* 0x0000002300137c82 */ /* 0x000fe20008000000 */
[----:B------:R1:W-:Y:S01]  /*1970*/  UTMALDG.3D [UR32], [UR40], desc[UR30] ;  /* 0x00001e20280075b4 */ /* 0x0003e20008011000 */
[----:B------:R-:W-:Y:S01]  /*1980*/  UMOV UR12, UR36 ;  /* 0x00000024000c7c82 */ /* 0x000fe20008000000 */
[----:B------:R-:W-:Y:S01]  /*1990*/  UMOV UR9, UR33 ;  /* 0x0000002100097c82 */ /* 0x000fe20008000000 */
[----:B------:R-:W-:Y:S01]  /*19a0*/  UMOV UR11, UR35 ;  /* 0x00000023000b7c82 */ /* 0x000fe20008000000 */
[----:B------:R-:W-:Y:S01]  /*19b0*/  UIADD3 UR29, UPT, UPT, UR29, 0x1, URZ ;  /* 0x000000011d1d7890 */ /* 0x000fe2000fffe0ff */
[----:B------:R-:W-:Y:S01]  /*19c0*/  UMOV UR21, UR5 ;  /* 0x0000000500157c82 */ /* 0x000fe20008000000 */
[----:B------:R-:W-:Y:S01]  /*19d0*/  UMOV UR42, UR6 ;  /* 0x00000006002a7c82 */ /* 0x000fe20008000000 */
[----:B------:R1:W-:Y:S01]  /*19e0*/  UTMALDG.3D [UR24], [UR40], desc[UR30] ;  /* 0x00001e18280075b4 */ /* 0x0003e20008011000 */
[----:B------:R-:W-:Y:S01]  /*19f0*/  UISETP.NE.AND UP0, UPT, UR29, UR5, UPT ;  /* 0x000000051d00728c */ /* 0x000fe2000bf05270 */
[----:B------:R1:W-:Y:S01]  /*1a00*/  UTMALDG.3D [UR16], [UR38], desc[UR30] ;  /* 0x00001e10260075b4 */ /* 0x0003e20008011000 */
[----:B------:R1:W-:Y:S07]  /*1a10*/  UTMALDG.3D [UR8], [UR38], desc[UR30] ;  /* 0x00001e08260075b4 */ /* 0x0003ee0008011000 */
[----:B------:R-:W-:Y:S05]  /*1a20*/  BRA.U UP0, `(.L_x_25) ;  /* 0xfffffffd003c7547 */ /* 0x000fea000b83ffff */
.L_x_20:
[----:B-1----:R-:W-:Y:S01]  /*1a30*/  ULEA UR8, UR6, UR4, 0x3 ;  /* 0x0000000406087291 */ /* 0x002fe2000f8e18ff */
[----:B------:R-:W-:Y:S01]  /*1a40*/  SHF.L.U32 R2, R17, 0x1f, RZ ;  /* 0x0000001f11027819 */ /* 0x000fe200000006ff */
[----:B------:R-:W-:Y:S01]  /*1a50*/  @!P1 SYNCS.ARRIVE.TRANS64.A1T0 RZ, [UR4+0x78], RZ ;  /* 0x000078ffffff99a7 */ /* 0x000fe20008100004 */
[----:B------:R-:W-:-:S06]  /*1a60*/  UISETP.GT.AND UP0, UPT, UR15, UR14, UPT ;  /* 0x0000000e0f00728c */ /* 0x000fcc000bf04270 */
[----:B--2---:R1:W2:Y:S03]  /*1a70*/  SYNCS.PHASECHK.TRANS64.TRYWAIT P0, [UR8+0x18], R2 ;  /* 0x00001802ff0075a7 */ /* 0x0042a60008001108 */
[----:B------:R-:W-:Y:S05]  /*1a80*/  BRA.U !UP0, `(.L_x_26) ;  /* 0x0000000108d07547 */ /* 0x000fea000b800000 */
[----:B------:R-:W-:Y:S02]  /*1a90*/  UIADD3 UR29, UPT, UPT, UR7, UR21, URZ ;  /* 0x00000015071d7290 */ /* 0x000fe4000fffe0ff */
[----:B------:R-:W-:Y:S02]  /*1aa0*/  UIADD3 UR26, UPT, UPT, UR34, 0x40, URZ ;  /* 0x00000040221a7890 */ /* 0x000fe4000fffe0ff */
[----:B------:R-:W-:Y:S01]  /*1ab0*/  UIADD3 UR10, UPT, UPT, UR18, 0x40, URZ ;  /* 0x00000040120a7890 */ /* 0x000fe2000fffe0ff */
[----:B------:R-:W-:-:S11]  /*1ac0*/  UMOV UR42, UR6 ;  /* 0x00000006002a7c82 */ /* 0x000fd60008000000 */
.L_x_31:
[----:B-1----:R-:W-:Y:S01]  /*1ad0*/  ULEA UR33, UR42, UR4, 0x3 ;  /* 0x000000042a217291 */ /* 0x002fe2000f8e18ff */
[----:B--2---:R-:W-:Y:S01]  /*1ae0*/  @!P5 MOV R3, 0x10000 ;  /* 0x000100000003d802 */ /* 0x004fe20000000f00 */
[----:B--2---:R-:W-:Y:S10]  /*1af0*/  @P0 BRA `(.L_x_27) ;  /* 0x00000000000c0947 */ /* 0x004ff40003800000 */
[----:B------:R-:W-:-:S04]  /*1b00*/  SHF.L.U32 R4, R17, 0x1f, RZ ;  /* 0x0000001f11047819 */ /* 0x000fc800000006ff */
[----:B------:R-:W2:Y:S02]  /*1b10*/  SYNCS.PHASECHK.TRANS64.TRYWAIT P0, [UR33+0x18], R4 ;  /* 0x00001804ff0075a7 */ /* 0x000ea40008001121 */
[----:B--2---:R-:W-:Y:S05]  /*1b20*/  @!P0 BRA `(.L_x_28) ;  /* 0x0000007400208947 */ /* 0x004fea0003800000 */
.L_x_27:
[----:B------:R2:W-:Y:S01]  /*1b30*/  @!P5 SYNCS.ARRIVE.TRANS64 RZ, [UR33], R3 ;  /* 0x00000003ffffd9a7 */ /* 0x0005e20008000021 */
[----:B------:R-:W-:Y:S04]  /*1b40*/  BSSY.RECONVERGENT B0, `(.L_x_29) ;  /* 0x0000003000007945 */ /* 0x000fe80003800200 */
[----:B------:R-:W-:Y:S05]  /*1b50*/  @P4 BRA `(.L_x_30) ;  /* 0x0000000000044947 */ /* 0x000fea0003800000 */
[----:B------:R-:W-:Y:S05]  /*1b60*/  BPT.TRAP 0x1 ;  /* 0x000000040000795c */ /* 0x000fea0000300000 */
.L_x_30:
[----:B------:R-:W-:Y:S05]  /*1b70*/  BSYNC.RECONVERGENT B0 ;  /* 0x0000000000007941 */ /* 0x000fea0003800200 */
.L_x_29:
        /* <DEDUP_REMOVED lines=32> */
[----:B------:R1:W-:Y:S02]  /*1d80*/  UTMALDG.3D [UR24], [UR40], desc[UR30] ;  /* 0x00001e18280075b4 */ /* 0x0003e40008011000 */
[----:B------:R-:W-:Y:S01]  /*1d90*/  UISETP.NE.AND UP0, UPT, UR21, UR29, UPT ;  /* 0x0000001d1500728c */ /* 0x000fe2000bf05270 */
[----:B------:R1:W-:Y:S01]  /*1da0*/  UTMALDG.3D [UR16], [UR38], desc[UR30] ;  /* 0x00001e10260075b4 */ /* 0x0003e20008011000 */
[----:B------:R1:W-:Y:S07]  /*1db0*/  UTMALDG.3D [UR8], [UR38], desc[UR30] ;  /* 0x00001e08260075b4 */ /* 0x0003ee0008011000 */
[----:B------:R-:W-:Y:S05]  /*1dc0*/  BRA.U UP0, `(.L_x_31) ;  /* 0xfffffffd00407547 */ /* 0x000fea000b83ffff */
.L_x_26:
[C---:B-1----:R-:W-:Y:S01]  /*1dd0*/  LEA R2, R16.reuse, UR4, 0x3 ;  /* 0x0000000410027c11 */ /* 0x042fe2000f8e18ff */
[----:B------:R-:W-:Y:S01]  /*1de0*/  NOP ;  /* 0x0000000000007918 */ /* 0x000fe20000000000 */
[----:B--2---:R-:W-:Y:S02]  /*1df0*/  SHF.L.U32 R3, R13, 0x1f, RZ ;  /* 0x0000001f0d037819 */ /* 0x004fe400000006ff */
[----:B------:R-:W-:Y:S02]  /*1e00*/  LEA R4, R16, UR4, 0x4 ;  /* 0x0000000410047c11 */ /* 0x000fe4000f8e20ff */
[----:B------:R-:W1:Y:S02]  /*1e10*/  SYNCS.PHASECHK.TRANS64.TRYWAIT P0, [R2+URZ+0x80], R3 ;  /* 0x00008003020075a7 */ /* 0x000e6400080011ff */
[----:B-1----:R-:W-:Y:S05]  /*1e20*/  @!P0 BRA `(.L_x_32) ;  /* 0x0000007000788947 */ /* 0x002fea0003800000 */
.L_x_133:
[----:B------:R-:W2:Y:S01]  /*1e30*/  LDS.128 R4, [R4+0x110] ;  /* 0x0001100004047984 */ /* 0x000ea20000000c00 */
[----:B---3--:R-:W-:Y:S01]  /*1e40*/  ISETP.GE.AND P0, PT, R40, 0x1, PT ;  /* 0x000000012800780c */ /* 0x008fe20003f06270 */
[----:B-1----:R-:W-:Y:S01]  /*1e50*/  VIADD R2, R2, 0x90 ;  /* 0x0000009002027836 */ /* 0x002fe20000000000 */
[----:B------:R-:W-:Y:S01]  /*1e60*/  @!PT LDS RZ, [RZ] ;  /* 0x00000000fffff984 */ /* 0x000fe20000000800 */
[----:B------:R-:W-:Y:S01]  /*1e70*/  @!PT LDS RZ, [RZ] ;  /* 0x00000000fffff984 */ /* 0x000fe20000000800 */
[----:B------:R-:W-:Y:S01]  /*1e80*/  @!PT LDS RZ, [RZ] ;  /* 0x00000000fffff984 */ /* 0x000fe20000000800 */
[----:B------:R-:W-:Y:S01]  /*1e90*/  @!PT LDS RZ, [RZ] ;  /* 0x00000000fffff984 */ /* 0x000fe20000000800 */
[----:B------:R1:W-:Y:S06]  /*1ea0*/  MEMBAR.ALL.CTA ;  /* 0x0000000000007992 */ /* 0x0003ec0000008000 */
[----:B-1----:R-:W1:Y:S01]  /*1eb0*/  FENCE.VIEW.ASYNC.S ;  /* 0x00000000000073c6 */ /* 0x002e620000000000 */
[----:B------:R-:W-:-:S04]  /*1ec0*/  PRMT R2, RZ, 0x654, R2 ;  /* 0x00000654ff027816 */ /* 0x000fc80000000002 */
[----:B-1----:R1:W-:Y:S01]  /*1ed0*/  SYNCS.ARRIVE.TRANS64.RED.A1T0 RZ, [R2+URZ], RZ ;  /* 0x000000ff02ff79a7 */ /* 0x0023e200081004ff */
[----:B--2---:R-:W-:-:S13]  /*1ee0*/  LOP3.LUT P2, RZ, R6, 0x1, RZ, 0xc0, !PT ;  /* 0x0000000106ff7812 */ /* 0x004fda000784c0ff */
[----:B------:R-:W-:Y:S01]  /*1ef0*/  @P2 SHF.R.U32.HI R3, RZ, 0x10, R5 ;  /* 0x00000010ff032819 */ /* 0x000fe20000011605 */
[----:B------:R-:W-:Y:S01]  /*1f00*/  VOTEU.ANY UP0, P2 ;  /* 0x0000000000ff7886 */ /* 0x000fe20001000100 */
[----:B------:R-:W-:Y:S02]  /*1f10*/  @P2 MOV R10, R4 ;  /* 0x00000004000a2202 */ /* 0x000fe40000000f00 */
[----:B------:R-:W-:Y:S02]  /*1f20*/  @P2 R2UR.BROADCAST UR8, R3 ;  /* 0x00000000030822ca */ /* 0x000fe400008e0000 */
[----:B------:R-:W-:-:S11]  /*1f30*/  @P2 LOP3.LUT R9, R5, 0xffff, RZ, 0xc0, !PT ;  /* 0x0000ffff05092812 */ /* 0x000fd600078ec0ff */
[----:B------:R-:W-:Y:S01]  /*1f40*/  @UP0 UMOV UR36, UR8 ;  /* 0x0000000800240c82 */ /* 0x000fe20008000000 */
[----:B-1----:R-:W-:Y:S05]  /*1f50*/  @!P0 BRA `(.L_x_33) ;  /* 0x0000000000b88947 */ /* 0x002fea0003800000 */
[----:B------:R-:W4:Y:S01]  /*1f60*/  LDC.64 R4, c[0x0][0xb18] ;  /* 0x0002c600ff047b82 */ /* 0x000f220000000a00 */
[----:B------:R-:W-:-:S07]  /*1f70*/  ISETP.NE.AND P3, PT, R40, 0x1, PT ;  /* 0x000000012800780c */ /* 0x000fce0003f65270 */
[----:B------:R-:W1:Y:S08]  /*1f80*/  LDC.64 R6, c[0x0][0xb10] ;  /* 0x0002c400ff067b82 */ /* 0x000e700000000a00 */
[----:B------:R-:W2:Y:S08]  /*1f90*/  LDC R14, c[0x0][0xb20] ;  /* 0x0002c800ff0e7b82 */ /* 0x000eb00000000800 */
[----:B------:R-:W3:Y:S01]  /*1fa0*/  LDC R15, c[0x0][0xb0c] ;  /* 0x0002c300ff0f7b82 */ /* 0x000ee20000000800 */
[----:B----4-:R-:W-:Y:S01]  /*1fb0*/  IMAD.HI.U32 R19, R0, R5, RZ ;  /* 0x0000000500137227 */ /* 0x010fe200078e00ff */
[----:B------:R-:W-:-:S03]  /*1fc0*/  ISETP.NE.AND P0, PT, R4, 0x1, PT ;  /* 0x000000010400780c */ /* 0x000fc60003f05270 */
[----:B------:R-:W-:-:S03]  /*1fd0*/  IMAD.HI.U32 R5, R9, R5, RZ ;  /* 0x0000000509057227 */ /* 0x000fc600078e00ff */
[----:B------:R-:W4:Y:S01]  /*1fe0*/  LDC.64 R2, c[0x0][0xb28] ;  /* 0x0002ca00ff027b82 */ /* 0x000f220000000a00 */
[----:B-1----:R-:W-:-:S04]  /*1ff0*/  IMAD.HI.U32 R20, R8, R6, RZ ;  /* 0x0000000608147227 */ /* 0x002fc800078e00ff */
[----:B------:R-:W-:Y:S01]  /*2000*/  IMAD.HI.U32 R21, R10, R6, RZ ;  /* 0x000000060a157227 */ /* 0x000fe200078e00ff */
[----:B------:R-:W-:Y:S02]  /*2010*/  SHF.R.U32.HI R20, RZ, R7, R20 ;  /* 0x00000007ff147219 */ /* 0x000fe40000011614 */
[-C--:B--2---:R-:W-:Y:S02]  /*2020*/  SHF.R.U32.HI R19, RZ, R14.reuse, R19 ;  /* 0x0000000eff137219 */ /* 0x084fe40000011613 */
[----:B------:R-:W-:Y:S02]  /*2030*/  SHF.R.U32.HI R5, RZ, R14, R5 ;  /* 0x0000000eff057219 */ /* 0x000fe40000011605 */
[----:B------:R-:W-:Y:S02]  /*2040*/  SEL R19, R0, R19, !P0 ;  /* 0x0000001300137207 */ /* 0x000fe40004000000 */
[----:B------:R-:W-:Y:S02]  /*2050*/  SHF.R.U32.HI R21, RZ, R7, R21 ;  /* 0x00000007ff157219 */ /* 0x000fe40000011615 */
[----:B---3--:R-:W-:-:S02]  /*2060*/  ISETP.NE.AND P1, PT, R15, 0x1, PT ;  /* 0x000000010f00780c */ /* 0x008fc40003f25270 */
[----:B------:R-:W-:Y:S02]  /*2070*/  SEL R5, R9, R5, !P0 ;  /* 0x0000000509057207 */ /* 0x000fe40004000000 */
[----:B------:R-:W-:Y:S02]  /*2080*/  SEL R20, R8, R20, !P1 ;  /* 0x0000001408147207 */ /* 0x000fe40004800000 */
[----:B------:R-:W-:Y:S01]  /*2090*/  SEL R21, R10, R21, !P1 ;  /* 0x000000150a157207 */ /* 0x000fe20004800000 */
[----:B----4-:R-:W-:-:S04]  /*20a0*/  IMAD.HI.U32 R18, R19, R2, RZ ;  /* 0x0000000213127227 */ /* 0x010fc800078e00ff */
        /* <DEDUP_REMOVED lines=10> */
[----:B------:R-:W-:-:S04]  /*2150*/  @!P0 IMAD.HI.U32 R7, R21, R2, RZ ;  /* 0x0000000215078227 */ /* 0x000fc800078e00ff */
[----:B------:R-:W-:Y:S01]  /*2160*/  IMAD.MOV R2, RZ, RZ, -R6 ;  /* 0x000000ffff027224 */ /* 0x000fe200078e0a06 */
[----:B------:R-:W-:Y:S02]  /*2170*/  @!P0 SHF.R.U32.HI R3, RZ, R3, R7 ;  /* 0x00000003ff038219 */ /* 0x000fe40000011607 */
[----:B------:R-:W-:Y:S01]  /*2180*/  IADD3 R7, PT, PT, -R5, RZ, RZ ;  /* 0x000000ff05077210 */ /* 0x000fe20007ffe1ff */
[----:B------:R-:W-:Y:S01]  /*2190*/  IMAD R2, R40, R2, R5 ;  /* 0x0000000228027224 */ /* 0x000fe200078e0205 */
        /* <DEDUP_REMOVED lines=10> */
.L_x_33:
[----:B------:R-:W1:Y:S02]  /*2240*/  LDCU UR8, c[0x0][0xb30] ;  /* 0x00016600ff0877ac */ /* 0x000e640008000800 */
[----:B-1----:R-:W-:-:S09]  /*2250*/  UISETP.NE.AND UP0, UPT, UR8, 0x1, UPT ;  /* 0x000000010800788c */ /* 0x002fd2000bf05270 */
[----:B------:R-:W-:Y:S05]  /*2260*/  BRA.U UP0, `(.L_x_34) ;  /* 0x0000000100407547 */ /* 0x000fea000b800000 */
[----:B------:R-:W1:Y:S08]  /*2270*/  LDC.64 R4, c[0x0][0xb10] ;  /* 0x0002c400ff047b82 */ /* 0x000e700000000a00 */
[----:B------:R-:W2:Y:S08]  /*2280*/  LDC.64 R2, c[0x0][0xb18] ;  /* 0x0002c600ff027b82 */ /* 0x000eb00000000a00 */
[----:B------:R-:W3:Y:S08]  /*2290*/  LDC R6, c[0x0][0xb20] ;  /* 0x0002c800ff067b82 */ /* 0x000ef00000000800 */
[----:B------:R-:W4:Y:S01]  /*22a0*/  LDC R7, c[0x0][0xb0c] ;  /* 0x0002c300ff077b82 */ /* 0x000f220000000800 */
[----:B-1----:R-:W-:-:S05]  /*22b0*/  IMAD.HI.U32 R4, R10, R4, RZ ;  /* 0x000000040a047227 */ /* 0x002fca00078e00ff */
[----:B------:R-:W-:Y:S01]  /*22c0*/  SHF.R.U32.HI R4, RZ, R5, R4 ;  /* 0x00000005ff047219 */ /* 0x000fe20000011604 */
[----:B--2---:R-:W-:Y:S01]  /*22d0*/  IMAD.HI.U32 R3, R9, R3, RZ ;  /* 0x0000000309037227 */ /* 0x004fe200078e00ff */
[----:B------:R-:W-:-:S04]  /*22e0*/  ISETP.NE.AND P0, PT, R2, 0x1, PT ;  /* 0x000000010200780c */ /* 0x000fc80003f05270 */
[----:B---3--:R-:W-:-:S04]  /*22f0*/  SHF.R.U32.HI R3, RZ, R6, R3 ;  /* 0x00000006ff037219 */ /* 0x008fc80000011603 */
[----:B------:R-:W-:Y:S02]  /*2300*/  SEL R3, R9, R3, !P0 ;  /* 0x0000000309037207 */ /* 0x000fe40004000000 */
[----:B----4-:R-:W-:-:S04]  /*2310*/  ISETP.NE.AND P1, PT, R7, 0x1, PT ;  /* 0x000000010700780c */ /* 0x010fc80003f25270 */
[----:B------:R-:W-:-:S05]  /*2320*/  SEL R4, R10, R4, !P1 ;  /* 0x000000040a047207 */ /* 0x000fca0004800000 */
[----:B------:R-:W-:Y:S02]  /*2330*/  IMAD.IADD R5, R3, 0x1, -R4 ;  /* 0x0000000103057824 */ /* 0x000fe400078e0a04 */
[----:B------:R-:W-:Y:S02]  /*2340*/  IMAD.IADD R3, R4, 0x1, -R3 ;  /* 0x0000000104037824 */ /* 0x000fe400078e0a03 */
[----:B------:R-:W-:Y:S02]  /*2350*/  IMAD R10, R5, R7, R10 ;  /* 0x00000007050a7224 */ /* 0x000fe400078e020a */
[----:B------:R-:W-:-:S07]  /*2360*/  IMAD R9, R3, R2, R9 ;  /* 0x0000000203097224 */ /* 0x000fce00078e0209 */
.L_x_34:
[----:B------:R-:W-:Y:S01]  /*2370*/  VIADD R16, R16, 0x1 ;  /* 0x0000000110107836 */ /* 0x000fe20000000000 */
[----:B------:R-:W-:Y:S01]  /*2380*/  PLOP3.LUT P1, PT, PT, PT, PT, 0x80, 0x8 ;  /* 0x000000000008781c */ /* 0x000fe20003f2f070 */
[----:B------:R-:W-:Y:S02]  /*2390*/  IMAD.IADD R15, R10, 0x1, R87 ;  /* 0x000000010a0f7824 */ /* 0x000fe400078e0257 */
[----:B------:R-:W-:Y:S01]  /*23a0*/  IMAD.IADD R14, R9, 0x1, R86 ;  /* 0x00000001090e7824 */ /* 0x000fe200078e0256 */
[----:B------:R-:W-:-:S04]  /*23b0*/  ISETP.NE.AND P0, PT, R16, 0x2, PT ;  /* 0x000000021000780c */ /* 0x000fc80003f05270 */
[----:B------:R-:W-:Y:S02]  /*23c0*/  SEL R2, RZ, 0x1, P0 ;  /* 0x00000001ff027807 */ /* 0x000fe40000000000 */
[----:B------:R-:W-:Y:S02]  /*23d0*/  SEL R16, R16, RZ, P0 ;  /* 0x000000ff10107207 */ /* 0x000fe40000000000 */
[----:B------:R-:W-:Y:S01]  /*23e0*/  LOP3.LUT R13, R13, R2, RZ, 0x3c, !PT ;  /* 0x000000020d0d7212 */ /* 0x000fe200078e3cff */
[----:B------:R-:W-:Y:S06]  /*23f0*/  @P2 BRA `(.L_x_35) ;  /* 0xfffffff000482947 */ /* 0x000fec000383ffff */
[----:B------:R-:W-:Y:S01]  /*2400*/  UIADD3 UR4, UPT, UPT, UR4, 0x18, URZ ;  /* 0x0000001804047890 */ /* 0x000fe2000fffe0ff */
[----:B------:R-:W-:-:S03]  /*2410*/  SHF.L.U32 R2, R17, 0x1f, RZ ;  /* 0x0000001f11027819 */ /* 0x000fc600000006ff */
[----:B------:R-:W-:-:S09]  /*2420*/  ULEA UR5, UR6, UR4, 0x3 ;  /* 0x0000000406057291 */ /* 0x000fd2000f8e18ff */
[----:B------:R-:W1:Y:S02]  /*2430*/  SYNCS.PHASECHK.TRANS64.TRYWAIT P0, [UR5], R2 ;  /* 0x00000002ff0075a7 */ /* 0x000e640008001105 */
[----:B-1----:R-:W-:Y:S05]  /*2440*/  @!P0 BRA `(.L_x_36) ;  /* 0x0000006c00048947 */ /* 0x002fea0003800000 */
.L_x_135:
[----:B------:R-:W-:-:S04]  /*2450*/  UIADD3 UR6, UPT, UPT, UR6, 0x1, URZ ;  /* 0x0000000106067890 */ /* 0x000fc8000fffe0ff */
[----:B------:R-:W-:-:S04]  /*2460*/  UISETP.NE.AND UP0, UPT, UR6, 0x3, UPT ;  /* 0x000000030600788c */ /* 0x000fc8000bf05270 */
[----:B------:R-:W-:Y:S02]  /*2470*/  USEL UR7, URZ, 0x1, UP0 ;  /* 0x00000001ff077887 */ /* 0x000fe40008000000 */
[----:B------:R-:W-:-:S04]  /*2480*/  USEL UR6, UR6, URZ, UP0 ;  /* 0x000000ff06067287 */ /* 0x000fc80008000000 */
[----:B------:R-:W-:Y:S01]  /*2490*/  ULEA UR5, UR6, UR4, 0x3 ;  /* 0x0000000406057291 */ /* 0x000fe2000f8e18ff */
[----:B------:R-:W-:-:S04]  /*24a0*/  LOP3.LUT R17, R17, UR7, RZ, 0x3c, !PT ;  /* 0x0000000711117c12 */ /* 0x000fc8000f8e3cff */
[----:B-1----:R-:W-:-:S04]  /*24b0*/  SHF.L.U32 R2, R17, 0x1f, RZ ;  /* 0x0000001f11027819 */ /* 0x002fc800000006ff */
[----:B------:R-:W1:Y:S02]  /*24c0*/  SYNCS.PHASECHK.TRANS64.TRYWAIT P0, [UR5], R2 ;  /* 0x00000002ff0075a7 */ /* 0x000e640008001105 */
[----:B-1----:R-:W-:Y:S05]  /*24d0*/  @!P0 BRA `(.L_x_37) ;  /* 0x0000006800f88947 */ /* 0x002fea0003800000 */
.L_x_137:
[----:B------:R-:W-:-:S04]  /*24e0*/  UIADD3 UR6, UPT, UPT, UR6, 0x1, URZ ;  /* 0x0000000106067890 */ /* 0x000fc8000fffe0ff */
[----:B------:R-:W-:-:S04]  /*24f0*/  UISETP.NE.AND UP0, UPT, UR6, 0x3, UPT ;  /* 0x000000030600788c */ /* 0x000fc8000bf05270 */
[----:B------:R-:W-:Y:S02]  /*2500*/  USEL UR5, URZ, 0x1, UP0 ;  /* 0x00000001ff057887 */ /* 0x000fe40008000000 */
[----:B------:R-:W-:-:S04]  /*2510*/  USEL UR6, UR6, URZ, UP0 ;  /* 0x000000ff06067287 */ /* 0x000fc80008000000 */
[----:B------:R-:W-:Y:S01]  /*2520*/  ULEA UR6, UR6, UR4, 0x3 ;  /* 0x0000000406067291 */ /* 0x000fe2000f8e18ff */
[----:B-1----:R-:W-:-:S04]  /*2530*/  LOP3.LUT R2, R17, UR5, RZ, 0x3c, !PT ;  /* 0x0000000511027c12 */ /* 0x002fc8000f8e3cff */
[----:B------:R-:W-:Y:S01]  /*2540*/  SHF.L.U32 R2, R2, 0x1f, RZ ;  /* 0x0000001f02027819 */ /* 0x000fe200000006ff */
[----:B----4-:R-:W-:-:S07]  /*2550*/  IMAD.U32 R0, RZ, RZ, UR6 ;  /* 0x00000006ff007e24 */ /* 0x010fce000f8e00ff */
.L_x_38:
[----:B-1----:R1:W2:Y:S02]  /*2560*/  SYNCS.PHASECHK.TRANS64.TRYWAIT P0, [R0+URZ], R2 ;  /* 0x00000002000075a7 */ /* 0x0022a400080011ff */
[----:B--2---:R-:W-:Y:S05]  /*2570*/  @!P0 NANOSLEEP.SYNCS 0x989680 ;  /* 0x009896800000895d */ /* 0x004fea0003900000 */
[----:B------:R-:W2:Y:S02]  /*2580*/  @!P0 SYNCS.PHASECHK.TRANS64 P0, [R0+URZ], R2 ;  /* 0x00000002000085a7 */ /* 0x000ea400080010ff */
[----:B--2---:R-:W-:Y:S05]  /*2590*/  @P0 EXIT ;  /* 0x000000000000094d */ /* 0x004fea0003800000 */
[----:B------:R-:W-:Y:S05]  /*25a0*/  BRA `(.L_x_38) ;  /* 0xfffffffc00ec7947 */ /* 0x000fea000383ffff */
.L_x_17:
[----:B------:R-:W-:-:S04]  /*25b0*/  UISETP.NE.AND UP1, UPT, UR37, URZ, UPT ;  /* 0x000000ff2500728c */ /* 0x000fc8000bf25270 */
[----:B------:R-:W-:-:S09]  /*25c0*/  UISETP.NE.OR UP1, UPT, UR8, 0x1, UP1 ;  /* 0x000000010800788c */ /* 0x000fd20008f25670 */
[----:B------:R-:W-:Y:S05]  /*25d0*/  BRA.U UP1, `(.L_x_39) ;  /* 0x0000000501487547 */ /* 0x000fea000b800000 */
[----:B------:R-:W-:Y:S01]  /*25e0*/  ISETP.NE.AND P2, PT, R2, RZ, PT ;  /* 0x000000ff0200720c */ /* 0x000fe20003f45270 */
[----:B------:R-:W-:Y:S01]  /*25f0*/  IMAD.MOV.U32 R12, RZ, RZ, 0x1 ;  /* 0x00000001ff0c7424 */ /* 0x000fe200078e00ff */
[----:B------:R-:W-:Y:S02]  /*2600*/  CS2R R10, SRZ ;  /* 0x00000000000a7805 */ /* 0x000fe4000001ff00 */
[----:B------:R-:W-:Y:S01]  /*2610*/  CS2R R8, SRZ ;  /* 0x0000000000087805 */ /* 0x000fe2000001ff00 */
[----:B------:R-:W-:Y:S01]  /*2620*/  UMOV UR4, 0x400 ;  /* 0x0000040000047882 */ /* 0x000fe20000000000 */
[----:B------:R-:W-:Y:S01]  /*2630*/  UMOV UR6, URZ ;  /* 0x000000ff00067c82 */ /* 0x000fe20008000000 */
[----:B------:R-:W-:-:S12]  /*2640*/  ULEA UR37, UR37, UR4, 0x18 ;  /* 0x0000000425257291 */ /* 0x000fd8000f8ec0ff */
.L_x_43:
[----:B------:R-:W-:Y:S02]  /*2650*/  LEA R0, R8, UR37, 0x3 ;  /* 0x0000002508007c11 */ /* 0x000fe4000f8e18ff */
[----:B------:R-:W-:-:S03]  /*2660*/  SHF.L.U32 R4, R9, 0x1f, RZ ;  /* 0x0000001f09047819 */ /* 0x000fc600000006ff */
[----:B------:R-:W-:Y:S01]  /*2670*/  VIADD R5, R0, 0xf0 ;  /* 0x000000f000057836 */ /* 0x000fe20000000000 */
[----:B------:R-:W1:Y:S02]  /*2680*/  SYNCS.PHASECHK.TRANS64.TRYWAIT P0, [R0+URZ+0xe0], R4 ;  /* 0x0000e004000075a7 */ /* 0x000e6400080011ff */
[----:B-1----:R-:W-:Y:S05]  /*2690*/  @!P0 BRA `(.L_x_40) ;  /* 0x0000006800a08947 */ /* 0x002fea0003800000 */
.L_x_138:
[----:B------:R-:W-:Y:S01]  /*26a0*/  ULEA UR5, UR6, UR37, 0x3 ;  /* 0x0000002506057291 */ /* 0x000fe2000f8e18ff */
[----:B-1----:R-:W-:Y:S01]  /*26b0*/  PRMT R0, RZ, 0x654, R5 ;  /* 0x00000654ff007816 */ /* 0x002fe20000000005 */
[----:B------:R-:W-:Y:S01]  /*26c0*/  @!P2 IMAD.MOV.U32 R4, RZ, RZ, 0x10 ;  /* 0x00000010ff04a424 */ /* 0x000fe200078e00ff */
[----:B------:R-:W-:Y:S01]  /*26d0*/  SHF.L.U32 R5, R12, 0x1f, RZ ;  /* 0x0000001f0c057819 */ /* 0x000fe200000006ff */
[----:B------:R-:W-:Y:S01]  /*26e0*/  UIADD3 UR4, UPT, UPT, UR5, 0x80, URZ ;  /* 0x0000008005047890 */ /* 0x000fe2000fffe0ff */
[----:B------:R1:W-:Y:S05]  /*26f0*/  SYNCS.ARRIVE.TRANS64.RED.A1T0 RZ, [R0+URZ], RZ ;  /* 0x000000ff00ff79a7 */ /* 0x0003ea00081004ff */
[----:B------:R-:W-:Y:S01]  /*2700*/  IMAD.U32 R6, RZ, RZ, UR4 ;  /* 0x00000004ff067e24 */ /* 0x000fe2000f8e00ff */
[----:B------:R-:W2:Y:S04]  /*2710*/  SYNCS.PHASECHK.TRANS64.TRYWAIT P0, [UR5+0x90], R5 ;  /* 0x00009005ff0075a7 */ /* 0x000ea80008001105 */
[----:B------:R-:W-:Y:S01]  /*2720*/  PRMT R6, R2, 0x654, R6 ;  /* 0x0000065402067816 */ /* 0x000fe20000000006 */
[----:B-12---:R-:W-:Y:S06]  /*2730*/  @!P0 BRA `(.L_x_41) ;  /* 0x00000068008c8947 */ /* 0x006fec0003800000 */
.L_x_140:
[----:B------:R-:W-:Y:S01]  /*2740*/  ULEA UR4, UR6, UR37, 0x4 ;  /* 0x0000002506047291 */ /* 0x000fe2000f8e20ff */
[----:B------:R-:W-:Y:S01]  /*2750*/  SEL R3, R6, R3, !P2 ;  /* 0x0000000306037207 */ /* 0x000fe20005000000 */
[----:B------:R-:W-:Y:S01]  /*2760*/  UIADD3 UR5, UPT, UPT, UR5, 0x80, URZ ;  /* 0x0000008005057890 */ /* 0x000fe2000fffe0ff */
[----:B-1----:R-:W-:Y:S01]  /*2770*/  LEA R0, R11, UR37, 0x3 ;  /* 0x000000250b007c11 */ /* 0x002fe2000f8e18ff */
[----:B------:R-:W-:Y:S01]  /*2780*/  UIADD3 UR4, UPT, UPT, UR4, 0x110, URZ ;  /* 0x0000011004047890 */ /* 0x000fe2000fffe0ff */
[----:B------:R1:W-:Y:S01]  /*2790*/  @!P2 SYNCS.ARRIVE.TRANS64.RED RZ, [R3+URZ], R4 ;  /* 0x0000000403ffa9a7 */ /* 0x0003e200080004ff */
[----:B------:R-:W-:Y:S01]  /*27a0*/  UIADD3 UR6, UPT, UPT, UR6, 0x1, URZ ;  /* 0x0000000106067890 */ /* 0x000fe2000fffe0ff */
[----:B------:R-:W-:-:S03]  /*27b0*/  VIADD R8, R8, 0x1 ;  /* 0x0000000108087836 */ /* 0x000fc60000000000 */
[----:B------:R-:W-:Y:S02]  /*27c0*/  UISETP.NE.AND UP0, UPT, UR6, 0x2, UPT ;  /* 0x000000020600788c */ /* 0x000fe4000bf05270 */
[----:B------:R-:W-:Y:S01]  /*27d0*/  ISETP.NE.AND P0, PT, R8, 0x2, PT ;  /* 0x000000020800780c */ /* 0x000fe20003f05270 */
[----:B------:R-:W-:Y:S06]  /*27e0*/  UGETNEXTWORKID.BROADCAST [UR4], [UR5] ;  /* 0x00000000040073ca */ /* 0x000fec0008000100 */
[----:B------:R-:W-:Y:S02]  /*27f0*/  USEL UR4, URZ, 0x1, UP0 ;  /* 0x00000001ff047887 */ /* 0x000fe40008000000 */
[----:B------:R-:W-:-:S04]  /*2800*/  USEL UR6, UR6, URZ, UP0 ;  /* 0x000000ff06067287 */ /* 0x000fc80008000000 */
[----:B------:R-:W-:Y:S02]  /*2810*/  LOP3.LUT R12, R12, UR4, RZ, 0x3c, !PT ;  /* 0x000000040c0c7c12 */ /* 0x000fe4000f8e3cff */
[----:B-1----:R-:W-:-:S04]  /*2820*/  SHF.L.U32 R4, R10, 0x1f, RZ ;  /* 0x0000001f0a047819 */ /* 0x002fc800000006ff */
[----:B------:R-:W1:Y:S02]  /*2830*/  SYNCS.PHASECHK.TRANS64.TRYWAIT P1, [R0+URZ+0x80], R4 ;  /* 0x00008004000075a7 */ /* 0x000e6400080211ff */
[----:B-1----:R-:W-:Y:S05]  /*2840*/  @!P1 BRA `(.L_x_42) ;  /* 0x0000006800609947 */ /* 0x002fea0003800000 */
.L_x_141:
[C---:B-1----:R-:W-:Y:S01]  /*2850*/  LEA R4, R11.reuse, UR37, 0x4 ;  /* 0x000000250b047c11 */ /* 0x042fe2000f8e20ff */
[----:B------:R-:W-:Y:S01]  /*2860*/  VIADD R0, R0, 0x90 ;  /* 0x0000009000007836 */ /* 0x000fe20000000000 */
[----:B------:R-:W-:Y:S01]  /*2870*/  SEL R8, R8, RZ, P0 ;  /* 0x000000ff08087207 */ /* 0x000fe20000000000 */
[----:B------:R-:W-:-:S03]  /*2880*/  VIADD R11, R11, 0x1 ;  /* 0x000000010b0b7836 */ /* 0x000fc60000000000 */
[----:B------:R-:W1:Y:S01]  /*2890*/  LDS.128 R4, [R4+0x110] ;  /* 0x0001100004047984 */ /* 0x000e620000000c00 */
[----:B------:R-:W-:Y:S02]  /*28a0*/  PRMT R0, RZ, 0x654, R0 ;  /* 0x00000654ff007816 */ /* 0x000fe40000000000 */
[C---:B------:R-:W-:Y:S01]  /*28b0*/  ISETP.NE.AND P1, PT, R11.reuse, 0x2, PT ;  /* 0x000000020b00780c */ /* 0x040fe20003f25270 */
[----:B------:R-:W-:Y:S01]  /*28c0*/  @!PT LDS RZ, [RZ] ;  /* 0x00000000fffff984 */ /* 0x000fe20000000800 */
[----:B------:R-:W-:Y:S01]  /*28d0*/  @!PT LDS RZ, [RZ] ;  /* 0x00000000fffff984 */ /* 0x000fe20000000800 */
[----:B------:R-:W-:Y:S01]  /*28e0*/  @!PT LDS RZ, [RZ] ;  /* 0x00000000fffff984 */ /* 0x000fe20000000800 */
[----:B------:R-:W-:Y:S01]  /*28f0*/  @!PT LDS RZ, [RZ] ;  /* 0x00000000fffff984 */ /* 0x000fe20000000800 */
[----:B------:R2:W-:Y:S06]  /*2900*/  MEMBAR.ALL.CTA ;  /* 0x0000000000007992 */ /* 0x0005ec0000008000 */
[----:B--2---:R-:W2:Y:S01]  /*2910*/  FENCE.VIEW.ASYNC.S ;  /* 0x00000000000073c6 */ /* 0x004ea20000000000 */
[----:B------:R-:W-:Y:S01]  /*2920*/  SEL R11, R11, RZ, P1 ;  /* 0x000000ff0b0b7207 */ /* 0x000fe20000800000 */
[----:B--2---:R2:W-:Y:S01]  /*2930*/  SYNCS.ARRIVE.TRANS64.RED.A1T0 RZ, [R0+URZ], RZ ;  /* 0x000000ff00ff79a7 */ /* 0x0045e200081004ff */
[----:B-1----:R-:W-:-:S02]  /*2940*/  LOP3.LUT P3, RZ, R6, 0x1, RZ, 0xc0, !PT ;  /* 0x0000000106ff7812 */ /* 0x002fc4000786c0ff */
[----:B------:R-:W-:-:S04]  /*2950*/  SEL R4, RZ, 0x1, P1 ;  /* 0x00000001ff047807 */ /* 0x000fc80000800000 */
[----:B------:R-:W-:Y:S02]  /*2960*/  LOP3.LUT R10, R10, R4, RZ, 0x3c, !PT ;  /* 0x000000040a0a7212 */ /* 0x000fe400078e3cff */
[----:B--2---:R-:W-:-:S04]  /*2970*/  SEL R0, RZ, 0x1, P0 ;  /* 0x00000001ff007807 */ /* 0x004fc80000000000 */
[----:B------:R-:W-:Y:S01]  /*2980*/  LOP3.LUT R9, R9, R0, RZ, 0x3c, !PT ;  /* 0x0000000009097212 */ /* 0x000fe200078e3cff */
[----:B------:R-:W-:Y:S06]  /*2990*/  @P3 BRA `(.L_x_43) ;  /* 0xfffffffc002c3947 */ /* 0x000fec000383ffff */
[----:B------:R-:W-:Y:S01]  /*29a0*/  ULEA UR5, UR6, UR37, 0x3 ;  /* 0x0000002506057291 */ /* 0x000fe2000f8e18ff */
[----:B------:R-:W-:-:S08]  /*29b0*/  SHF.L.U32 R2, R12, 0x1f, RZ ;  /* 0x0000001f0c027819 */ /* 0x000fd000000006ff */
[----:B------:R-:W1:Y:S02]  /*29c0*/  SYNCS.PHASECHK.TRANS64 P0, [UR5+0x90], R2 ;  /* 0x00009002ff0075a7 */ /* 0x000e640008001005 */
[----:B-1----:R-:W-:Y:S05]  /*29d0*/  @P0 BRA `(.L_x_44) ;  /* 0x0000000000080947 */ /* 0x002fea0003800000 */
[----:B------:R-:W1:Y:S02]  /*29e0*/  SYNCS.PHASECHK.TRANS64.TRYWAIT P0, [UR5+0x90], R2 ;  /* 0x00009002ff0075a7 */ /* 0x000e640008001105 */
[----:B-1----:R-:W-:Y:S05]  /*29f0*/  @!P0 BRA `(.L_x_45) ;  /* 0x0000006800088947 */ /* 0x002fea0003800000 */
.L_x_44:
[----:B------:R-:W-:-:S04]  /*2a00*/  UIADD3 UR4, UPT, UPT, UR6, 0x1, URZ ;  /* 0x0000000106047890 */ /* 0x000fc8000fffe0ff */
[----:B------:R-:W-:-:S04]  /*2a10*/  UISETP.NE.AND UP0, UPT, UR4, 0x2, UPT ;  /* 0x000000020400788c */ /* 0x000fc8000bf05270 */
[----:B------:R-:W-:Y:S02]  /*2a20*/  USEL UR7, URZ, 0x1, UP0 ;  /* 0x00000001ff077887 */ /* 0x000fe40008000000 */
[----:B------:R-:W-:-:S04]  /*2a30*/  USEL UR4, UR4, URZ, UP0 ;  /* 0x000000ff04047287 */ /* 0x000fc80008000000 */
[----:B------:R-:W-:Y:S01]  /*2a40*/  ULEA UR4, UR4, UR37, 0x3 ;  /* 0x0000002504047291 */ /* 0x000fe2000f8e18ff */
[----:B-1----:R-:W-:-:S04]  /*2a50*/  LOP3.LUT R2, R12, UR7, RZ, 0x3c, !PT ;  /* 0x000000070c027c12 */ /* 0x002fc8000f8e3cff */
[----:B------:R-:W-:-:S04]  /*2a60*/  SHF.L.U32 R0, R2, 0x1f, RZ ;  /* 0x0000001f02007819 */ /* 0x000fc800000006ff */
[----:B------:R-:W1:Y:S02]  /*2a70*/  SYNCS.PHASECHK.TRANS64 P0, [UR4+0x90], R0 ;  /* 0x00009000ff0075a7 */ /* 0x000e640008001004 */
[----:B-1----:R-:W-:Y:S05]  /*2a80*/  @P0 EXIT ;  /* 0x000000000000094d */ /* 0x002fea0003800000 */
[----:B------:R-:W-:Y:S02]  /*2a90*/  SHF.L.U32 R2, R2, 0x1f, RZ ;  /* 0x0000001f02027819 */ /* 0x000fe400000006ff */
[----:B------:R-:W-:-:S07]  /*2aa0*/  MOV R0, UR4 ;  /* 0x0000000400007c02 */ /* 0x000fce0008000f00 */
.L_x_46:
[----:B-1----:R1:W2:Y:S02]  /*2ab0*/  SYNCS.PHASECHK.TRANS64.TRYWAIT P0, [R0+URZ+0x90], R2 ;  /* 0x00009002000075a7 */ /* 0x0022a400080011ff */
[----:B--2---:R-:W-:Y:S05]  /*2ac0*/  @!P0 NANOSLEEP.SYNCS 0x989680 ;  /* 0x009896800000895d */ /* 0x004fea0003900000 */
[----:B------:R-:W2:Y:S02]  /*2ad0*/  @!P0 SYNCS.PHASECHK.TRANS64 P0, [R0+URZ+0x90], R2 ;  /* 0x00009002000085a7 */ /* 0x000ea400080010ff */
[----:B--2---:R-:W-:Y:S05]  /*2ae0*/  @P0 EXIT ;  /* 0x000000000000094d */ /* 0x004fea0003800000 */
[----:B------:R-:W-:Y:S05]  /*2af0*/  BRA `(.L_x_46) ;  /* 0xfffffffc00ec7947 */ /* 0x000fea000383ffff */
.L_x_39:
[----:B------:R-:W-:-:S09]  /*2b00*/  UISETP.NE.AND UP1, UPT, UR8, URZ, UPT ;  /* 0x000000ff0800728c */ /* 0x000fd2000bf25270 */
[----:B------:R-:W-:Y:S05]  /*2b10*/  BRA.U UP1, `(.L_x_47) ;  /* 0x0000001101247547 */ /* 0x000fea000b800000 */
[----:B------:R-:W-:Y:S01]  /*2b20*/  UMOV UR4, 0x40 ;  /* 0x0000004000047882 */ /* 0x000fe20000000000 */
[----:B------:R-:W-:Y:S01]  /*2b30*/  NOP ;  /* 0x0000000000007918 */ /* 0x000fe20000000000 */
[----:B------:R-:W-:Y:S01]  /*2b40*/  ULEA UR4, UR37, UR4, 0x18 ;  /* 0x0000000425047291 */ /* 0x000fe2000f8ec0ff */
[----:B------:R-:W-:Y:S02]  /*2b50*/  UMOV UR5, 0x400 ;  /* 0x0000040000057882 */ /* 0x000fe40000000000 */
[----:B------:R-:W-:-:S06]  /*2b60*/  ULEA UR37, UR37, UR5, 0x18 ;  /* 0x0000000525257291 */ /* 0x000fcc000f8ec0ff */
[----:B------:R-:W1:Y:S02]  /*2b70*/  LDS.U8 R0, [UR4+0x1c] ;  /* 0x00001c04ff007984 */ /* 0x000e640008000000 */
[----:B-1----:R-:W-:-:S13]  /*2b80*/  ISETP.NE.AND P0, PT, R0, RZ, PT ;  /* 0x000000ff0000720c */ /* 0x002fda0003f05270 */
[----:B------:R-:W-:Y:S05]  /*2b90*/  @P0 BRA `(.L_x_48) ;  /* 0x0000000000580947 */ /* 0x000fea0003800000 */
[----:B------:R-:W-:-:S13]  /*2ba0*/  ELECT P0, URZ, PT ;  /* 0x0000000000ff782f */ /* 0x000fda0003800000 */
[----:B------:R-:W-:Y:S05]  /*2bb0*/  @!P0 BRA `(.L_x_49) ;  /* 0x0000000000608947 */ /* 0x000fea0003800000 */
[----:B------:R-:W-:Y:S01]  /*2bc0*/  UMOV UR5, 0x10 ;  /* 0x0000001000057882 */ /* 0x000fe20000000000 */
[----:B------:R-:W-:Y:S01]  /*2bd0*/  HFMA2 R0, -RZ, RZ, 0, 5.9604644775390625e-08 ;  /* 0x00000001ff007431 */ /* 0x000fe200000001ff */
[----:B------:R-:W-:-:S03]  /*2be0*/  MOV R2, 0xffff ;  /* 0x0000ffff00027802 */ /* 0x000fc60000000f00 */
[----:B------:R-:W-:Y:S04]  /*2bf0*/  DEPBAR.LE SB1, 0x36 ;  /* 0x00009d800000791a */ /* 0x000fe80000000000 */
[----:B------:R-:W1:Y:S02]  /*2c00*/  UTCATOMSWS.FIND_AND_SET.ALIGN UP0, UR5, UR5 ;  /* 0x00000005000575e3 */ /* 0x000e640008000800 */
[----:B-1----:R-:W-:Y:S01]  /*2c10*/  MOV R3, UR5 ;  /* 0x0000000500037c02 */ /* 0x002fe20008000f00 */
[----:B------:R-:W-:Y:S06]  /*2c20*/  BRA.U UP0, `(.L_x_50) ;  /* 0x0000000100187547 */ /* 0x000fec000b800000 */
.L_x_51:
[----:B------:R-:W-:Y:S05]  /*2c30*/  NANOSLEEP 0x64 ;  /* 0x000000640000795d */ /* 0x000fea0003800000 */
[----:B------:R-:W-:-:S05]  /*2c40*/  UMOV UR5, 0x10 ;  /* 0x0000001000057882 */ /* 0x000fca0000000000 */
[----:B------:R-:W-:Y:S04]  /*2c50*/  DEPBAR.LE SB1, 0x36 ;  /* 0x00009d800000791a */ /* 0x000fe80000000000 */
[----:B------:R-:W1:Y:S02]  /*2c60*/  UTCATOMSWS.FIND_AND_SET.ALIGN UP0, UR5, UR5 ;  /* 0x00000005000575e3 */ /* 0x000e640008000800 */
[----:B-1----:R-:W-:Y:S01]  /*2c70*/  MOV R3, UR5 ;  /* 0x0000000500037c02 */ /* 0x002fe20008000f00 */
[----:B------:R-:W-:Y:S05]  /*2c80*/  BRA.U !UP0, `(.L_x_51) ;  /* 0xfffffffd08e87547 */ /* 0x000fea000b83ffff */
.L_x_50:
[-C--:B------:R-:W-:Y:S02]  /*2c90*/  SHF.L.U32 R2, R2, R3.reuse, RZ ;  /* 0x0000000302027219 */ /* 0x080fe400000006ff */
[----:B------:R-:W-:Y:S01]  /*2ca0*/  SHF.L.U32 R0, R0, R3, RZ ;  /* 0x0000000300007219 */ /* 0x000fe200000006ff */
[----:B------:R-:W-:Y:S02]  /*2cb0*/  IMAD.SHL.U32 R3, R3, 0x20, RZ ;  /* 0x0000002003037824 */ /* 0x000fe400078e00ff */
[----:B------:R1:W-:Y:S04]  /*2cc0*/  ATOMS.OR RZ, [UR4+0x14], R2 ;  /* 0x00001402ffff798c */ /* 0x0003e8000b000004 */
[----:B------:R1:W-:Y:S04]  /*2cd0*/  ATOMS.OR RZ, [UR4+0x18], R0 ;  /* 0x00001800ffff798c */ /* 0x0003e8000b000004 */
[----:B------:R1:W-:Y:S01]  /*2ce0*/  STS [UR37+0x130], R3 ;  /* 0x00013003ff007988 */ /* 0x0003e20008000825 */
[----:B------:R-:W-:Y:S05]  /*2cf0*/  BRA `(.L_x_49) ;  /* 0x0000000000107947 */ /* 0x000fea0003800000 */
.L_x_48:
[----:B------:R-:W-:Y:S02]  /*2d00*/  MOV R0, 0xffffffff ;  /* 0xffffffff00007802 */ /* 0x000fe40000000f00 */
[----:B------:R-:W-:-:S03]  /*2d10*/  MOV R2, 0x2d40 ;  /* 0x00002d4000027802 */ /* 0x000fc60000000f00 */
[----:B------:R1:W-:Y:S04]  /*2d20*/  STS [UR37+0x130], R0 ;  /* 0x00013000ff007988 */ /* 0x0003e80008000825 */
[----:B-1-3-5:R-:W-:Y:S05]  /*2d30*/  CALL.REL.NOINC `($__internal_1_$__cuda_sm10x_tcgen05_guardrail_trap_phase_invalid_during_alloc) ;  /* 0x0000006c00507944 */ /* 0x02afea0003c00000 */
.L_x_49:
[----:B------:R-:W-:Y:S05]  /*2d40*/  WARPSYNC.ALL ;  /* 0x0000000000007948 */ /* 0x000fea0003800000 */
[----:B------:R-:W2:Y:S01]  /*2d50*/  S2UR UR5, SR_CgaCtaId ;  /* 0x00000000000579c3 */ /* 0x000ea20000008800 */
[----:B------:R-:W-:Y:S01]  /*2d60*/  UMOV UR4, 0x400 ;  /* 0x0000040000047882 */ /* 0x000fe20000000000 */
[----:B------:R-:W-:-:S06]  /*2d70*/  NOP ;  /* 0x0000000000007918 */ /* 0x000fcc0000000000 */
[----:B------:R-:W-:Y:S06]  /*2d80*/  BAR.ARV 0x6, 0xa0 ;  /* 0x0182800000007b1d */ /* 0x000fec0000002000 */
[----:B------:R-:W4:Y:S01]  /*2d90*/  LDCU UR7, c[0x0][0x38c] ;  /* 0x00007180ff0777ac */ /* 0x000f220008000800 */
[----:B------:R-:W-:Y:S01]  /*2da0*/  IMAD.MOV.U32 R11, RZ, RZ, 0x1 ;  /* 0x00000001ff0b7424 */ /* 0x000fe200078e00ff */
[----:B------:R-:W-:Y:S01]  /*2db0*/  CS2R R8, SRZ ;  /* 0x0000000000087805 */ /* 0x000fe2000001ff00 */
[----:B------:R-:W-:Y:S01]  /*2dc0*/  IMAD.MOV.U32 R10, RZ, RZ, RZ ;  /* 0x000000ffff0a7224 */ /* 0x000fe200078e00ff */
[----:B------:R-:W3:Y:S01]  /*2dd0*/  LDCU UR6, c[0x0][0x38c] ;  /* 0x00007180ff0677ac */ /* 0x000ee20008000800 */
[----:B------:R-:W-:Y:S01]  /*2de0*/  UMOV UR15, URZ ;  /* 0x000000ff000f7c82 */ /* 0x000fe20008000000 */
[----:B------:R-:W-:Y:S01]  /*2df0*/  UMOV UR14, URZ ;  /* 0x000000ff000e7c82 */ /* 0x000fe20008000000 */
[----:B--2---:R-:W-:Y:S01]  /*2e00*/  ULEA UR5, UR5, UR4, 0x18 ;  /* 0x0000000405057291 */ /* 0x004fe2000f8ec0ff */
[----:B------:R-:W-:Y:S01]  /*2e10*/  UMOV UR32, 0x0 ;  /* 0x0000000000207882 */ /* 0x000fe20000000000 */
[----:B------:R-:W-:-:S02]  /*2e20*/  UMOV UR33, 0x8218010 ;  /* 0x0821801000217882 */ /* 0x000fc40000000000 */
[----:B------:R-:W-:Y:S02]  /*2e30*/  UIADD3 UR9, UPT, UPT, UR5, 0x8400, URZ ;  /* 0x0000840005097890 */ /* 0x000fe4000fffe0ff */
[----:B------:R-:W-:Y:S02]  /*2e40*/  UIADD3 UR10, UPT, UPT, UR5, 0x20400, URZ ;  /* 0x00020400050a7890 */ /* 0x000fe4000fffe0ff */
[----:B----4-:R-:W-:Y:S01]  /*2e50*/  UIADD3 UR7, UPT, UPT, UR7, 0x7f, URZ ;  /* 0x0000007f07077890 */ /* 0x010fe2000fffe0ff */
[----:B-1----:R-:W1:Y:S01]  /*2e60*/  LDS R0, [UR5+0x130] ;  /* 0x00013005ff007984 */ /* 0x002e620008000800 */
[----:B------:R-:W-:Y:S02]  /*2e70*/  USHF.R.U32.HI UR9, URZ, 0x4, UR9 ;  /* 0x00000004ff097899 */ /* 0x000fe40008011609 */
[----:B------:R-:W-:Y:S02]  /*2e80*/  USHF.R.S32.HI UR4, URZ, 0x1f, UR7 ;  /* 0x0000001fff047899 */ /* 0x000fe40008011407 */
[----:B------:R-:W-:-:S02]  /*2e90*/  USHF.R.U32.HI UR10, URZ, 0x4, UR10 ;  /* 0x00000004ff0a7899 */ /* 0x000fc4000801160a */
[----:B------:R-:W-:Y:S02]  /*2ea0*/  ULEA.HI UR4, UR4, UR7, URZ, 0x7 ;  /* 0x0000000704047291 */ /* 0x000fe4000f8f38ff */
[----:B------:R-:W-:Y:S02]  /*2eb0*/  ULOP3.LUT UR9, UR9, 0x3fff, URZ, 0xc0, !UPT ;  /* 0x00003fff09097892 */ /* 0x000fe4000f8ec0ff */
[----:B------:R-:W-:Y:S02]  /*2ec0*/  USHF.R.S32.HI UR4, URZ, 0x7, UR4 ;  /* 0x00000007ff047899 */ /* 0x000fe40008011404 */
[----:B------:R-:W-:Y:S02]  /*2ed0*/  ULOP3.LUT UR10, UR10, 0x3fff, URZ, 0xc0, !UPT ;  /* 0x00003fff0a0a7892 */ /* 0x000fe4000f8ec0ff */
[----:B------:R-:W-:Y:S01]  /*2ee0*/  UISETP.LT.AND UP0, UPT, UR4, 0x1, UPT ;  /* 0x000000010400788c */ /* 0x000fe2000bf01270 */
[----:B------:R-:W-:Y:S01]  /*2ef0*/  UMOV UR30, 0x0 ;  /* 0x00000000001e7882 */ /* 0x000fe20000000000 */
[----:B------:R-:W-:-:S02]  /*2f00*/  UMOV UR31, 0x8218010 ;  /* 0x08218010001f7882 */ /* 0x000fc40000000000 */
[----:B------:R-:W-:Y:S01]  /*2f10*/  USEL UR8, UR4, 0x1, !UP0 ;  /* 0x0000000104087887 */ /* 0x000fe2000c000000 */
[----:B------:R-:W-:Y:S01]  /*2f20*/  UMOV UR28, 0x0 ;  /* 0x00000000001c7882 */ /* 0x000fe20000000000 */
[----:B------:R-:W-:Y:S01]  /*2f30*/  UMOV UR29, 0x8218010 ;  /* 0x08218010001d7882 */ /* 0x000fe20000000000 */
[----:B------:R-:W-:Y:S01]  /*2f40*/  UMOV UR26, 0x0 ;  /* 0x00000000001a7882 */ /* 0x000fe20000000000 */
[----:B------:R-:W-:Y:S01]  /*2f50*/  UMOV UR27, 0x8218010 ;  /* 0x08218010001b7882 */ /* 0x000fe20000000000 */
[----:B------:R-:W-:Y:S01]  /*2f60*/  UMOV UR24, 0x0 ;  /* 0x0000000000187882 */ /* 0x000fe20000000000 */
[----:B------:R-:W-:Y:S01]  /*2f70*/  UMOV UR25, 0x8218010 ;  /* 0x0821801000197882 */ /* 0x000fe20000000000 */
[----:B------:R-:W-:Y:S01]  /*2f80*/  UMOV UR22, 0x0 ;  /* 0x0000000000167882 */ /* 0x000fe20000000000 */
[----:B------:R-:W-:Y:S01]  /*2f90*/  UMOV UR23, 0x8218010 ;  /* 0x0821801000177882 */ /* 0x000fe20000000000 */
[----:B------:R-:W-:Y:S02]  /*2fa0*/  ULOP3.LUT UR9, UR9, 0x4000000, URZ, 0xfc, !UPT ;  /* 0x0400000009097892 */ /* 0x000fe4000f8efcff */
[----:B------:R-:W-:-:S02]  /*2fb0*/  ULOP3.LUT UR10, UR10, 0x4000000, URZ, 0xfc, !UPT ;  /* 0x040000000a0a7892 */ /* 0x000fc4000f8efcff */
[----:B------:R-:W-:Y:S02]  /*2fc0*/  UIADD3 UR8, UPT, UPT, -UR8, URZ, URZ ;  /* 0x000000ff08087290 */ /* 0x000fe4000fffe1ff */
[----:B---3--:R-:W-:Y:S01]  /*2fd0*/  UISETP.GE.AND UP3, UPT, UR6, 0x1, UPT ;  /* 0x000000010600788c */ /* 0x008fe2000bf66270 */
[----:B------:R-:W-:Y:S01]  /*2fe0*/  UMOV UR20, 0x0 ;  /* 0x0000000000147882 */ /* 0x000fe20000000000 */
[----:B------:R-:W-:Y:S01]  /*2ff0*/  UMOV UR21, 0x8218010 ;  /* 0x0821801000157882 */ /* 0x000fe20000000000 */
[----:B------:R-:W-:Y:S01]  /*3000*/  UMOV UR18, 0x0 ;  /* 0x0000000000127882 */ /* 0x000fe20000000000 */
[----:B-1----:R-:W-:Y:S01]  /*3010*/  R2UR UR16, R0 ;  /* 0x00000000001072ca */ /* 0x002fe200000e0000 */
[----:B------:R-:W-:-:S14]  /*3020*/  UMOV UR19, 0x8218010 ;  /* 0x0821801000137882 */ /* 0x000fdc0000000000 */
.L_x_58:
[----:B------:R-:W-:Y:S02]  /*3030*/  LEA R0, R10, UR5, 0x3 ;  /* 0x000000050a007c11 */ /* 0x000fe4000f8e18ff */
[----:B------:R-:W-:Y:S02]  /*3040*/  SHF.L.U32 R2, R9, 0x1f, RZ ;  /* 0x0000001f09027819 */ /* 0x000fe400000006ff */
[----:B------:R-:W-:Y:S01]  /*3050*/  PLOP3.LUT P0, PT, PT, PT, UP3, 0x80, 0x8 ;  /* 0x000000000008781c */ /* 0x000fe20003f0f038 */
[----:B------:R-:W-:Y:S01]  /*3060*/  VIADD R3, R0, 0x90 ;  /* 0x0000009000037836 */ /* 0x000fe20000000000 */
[----:B-1----:R-:W1:Y:S02]  /*3070*/  SYNCS.PHASECHK.TRANS64.TRYWAIT P1, [R0+URZ+0x80], R2 ;  /* 0x00008002000075a7 */ /* 0x002e6400080211ff */
[----:B-1-3--:R-:W-:Y:S09]  /*3080*/  @!P1 BRA `(.L_x_52) ;  /* 0x00000060007c9947 */ /* 0x00aff20003800000 */
.L_x_143:
[----:B------:R-:W-:Y:S01]  /*3090*/  LEA R4, R10, UR5, 0x4 ;  /* 0x000000050a047c11 */ /* 0x000fe2000f8e20ff */
[----:B------:R-:W-:Y:S01]  /*30a0*/  @UP3 ULEA UR7, UR14, UR5, 0x3 ;  /* 0x000000050e073291 */ /* 0x000fe2000f8e18ff */
[----:B------:R-:W-:Y:S01]  /*30b0*/  PLOP3.LUT P2, PT, PT, PT, PT, 0x80, 0x8 ;  /* 0x000000000008781c */ /* 0x000fe20003f4f070 */
[----:B------:R-:W-:Y:S01]  /*30c0*/  ULEA UR6, UR15, UR5, 0x3 ;  /* 0x000000050f067291 */ /* 0x000fe2000f8e18ff */
[----:B------:R-:W-:Y:S02]  /*30d0*/  PRMT R3, RZ, 0x654, R3 ;  /* 0x00000654ff037816 */ /* 0x000fe40000000003 */
[----:B------:R-:W2:Y:S01]  /*30e0*/  LDS.128 R4, [R4+0x110] ;  /* 0x0001100004047984 */ /* 0x000ea20000000c00 */
[----:B-1----:R-:W-:Y:S02]  /*30f0*/  @P0 SHF.L.U32 R2, R8, 0x1f, RZ ;  /* 0x0000001f08020819 */ /* 0x002fe400000006ff */
[----:B------:R-:W-:Y:S01]  /*3100*/  SHF.L.U32 R0, R11, 0x1f, RZ ;  /* 0x0000001f0b007819 */ /* 0x000fe200000006ff */
[----:B------:R-:W-:Y:S01]  /*3110*/  @!PT LDS RZ, [RZ] ;  /* 0x00000000fffff984 */ /* 0x000fe20000000800 */
[----:B------:R-:W-:Y:S01]  /*3120*/  @!PT LDS RZ, [RZ] ;  /* 0x00000000fffff984 */ /* 0x000fe20000000800 */
[----:B------:R-:W-:Y:S01]  /*3130*/  @!PT LDS RZ, [RZ] ;  /* 0x00000000fffff984 */ /* 0x000fe20000000800 */
[----:B------:R-:W-:Y:S01]  /*3140*/  @!PT LDS RZ, [RZ] ;  /* 0x00000000fffff984 */ /* 0x000fe20000000800 */
[----:B------:R1:W-:Y:S06]  /*3150*/  MEMBAR.ALL.CTA ;  /* 0x0000000000007992 */ /* 0x0003ec0000008000 */
[----:B-1----:R-:W1:Y:S02]  /*3160*/  FENCE.VIEW.ASYNC.S ;  /* 0x00000000000073c6 */ /* 0x002e640000000000 */
[----:B-1----:R1:W-:Y:S01]  /*3170*/  SYNCS.ARRIVE.TRANS64.RED.A1T0 RZ, [R3+URZ], RZ ;  /* 0x000000ff03ff79a7 */ /* 0x0023e200081004ff */
[----:B------:R1:W3:Y:S01]  /*3180*/  @P0 SYNCS.PHASECHK.TRANS64.TRYWAIT P2, [UR7], R2 ;  /* 0x00000002ff0005a7 */ /* 0x0002e20008041107 */
[----:B------:R-:W-:Y:S01]  /*3190*/  ULEA UR7, UR15, UR16, 0x7 ;  /* 0x000000100f077291 */ /* 0x000fe2000f8e38ff */
[----:B--2---:R-:W-:Y:S01]  /*31a0*/  LOP3.LUT P1, RZ, R6, 0x1, RZ, 0xc0, !PT ;  /* 0x0000000106ff7812 */ /* 0x004fe2000782c0ff */
[----:B------:R-:W2:Y:S02]  /*31b0*/  SYNCS.PHASECHK.TRANS64.TRYWAIT P0, [UR6+0xc0], R0 ;  /* 0x0000c000ff0075a7 */ /* 0x000ea40008001106 */
[----:B-123--:R-:W-:Y:S10]  /*31c0*/  @!P0 BRA `(.L_x_53) ;  /* 0x0000006000408947 */ /* 0x00eff40003800000 */
.L_x_145:
[----:B------:R-:W-:Y:S01]  /*31d0*/  IADD3 R10, PT, PT, R10, 0x1, RZ ;  /* 0x000000010a0a7810 */ /* 0x000fe20007ffe0ff */
[----:B------:R-:W-:Y:S06]  /*31e0*/  BRA.U !UP3, `(.L_x_54) ;  /* 0x000000050b107547 */ /* 0x000fec000b800000 */
[----:B------:R-:W-:Y:S01]  /*31f0*/  UPLOP3.LUT UP4, UPT, UPT, UPT, UPT, 0x40, 0x4 ;  /* 0x000000000004789c */ /* 0x000fe20003f8e870 */
[----:B------:R-:W-:Y:S01]  /*3200*/  UMOV UR13, UR8 ;  /* 0x00000008000d7c82 */ /* 0x000fe20008000000 */
[----:B------:R-:W-:Y:S01]  /*3210*/  UMOV UR12, UR4 ;  /* 0x00000004000c7c82 */ /* 0x000fe20008000000 */
[----:B------:R-:W-:-:S08]  /*3220*/  UMOV UR17, UR14 ;  /* 0x0000000e00117c82 */ /* 0x000fd00008000000 */
.L_x_57:
[----:B------:R-:W-:Y:S02]  /*3230*/  UIADD3 UR13, UPT, UPT, UR13, 0x1, URZ ;  /* 0x000000010d0d7890 */ /* 0x000fe4000fffe0ff */
[----:B--2---:R-:W-:Y:S02]  /*3240*/  ULEA UR11, UR17, UR5, 0x3 ;  /* 0x00000005110b7291 */ /* 0x004fe4000f8e18ff */
[----:B------:R-:W-:Y:S01]  /*3250*/  UISETP.NE.AND UP0, UPT, UR13, URZ, UPT ;  /* 0x000000ff0d00728c */ /* 0x000fe2000bf05270 */
[----:B---3--:R-:W-:Y:S10]  /*3260*/  @P2 BRA `(.L_x_55) ;  /* 0x00000000000c2947 */ /* 0x008ff40003800000 */
[----:B-1----:R-:W-:Y:S04]  /*3270*/  SHF.L.U32 R2, R8, 0x1f, RZ ;  /* 0x0000001f08027819 */ /* 0x002fe800000006ff */
[----:B------:R-:W1:Y:S02]  /*3280*/  SYNCS.PHASECHK.TRANS64.TRYWAIT P0, [UR11], R2 ;  /* 0x00000002ff0075a7 */ /* 0x000e64000800110b */
[----:B-1----:R-:W-:Y:S05]  /*3290*/  @!P0 BRA `(.L_x_56) ;  /* 0x0000006000248947 */ /* 0x002fea0003800000 */
.L_x_55:
[----:B------:R-:W-:Y:S01]  /*32a0*/  UISETP.NE.AND UP1, UPT, UR12, 0x1, UPT ;  /* 0x000000010c00788c */ /* 0x000fe2000bf25270 */
[----:B------:R-:W-:Y:S01]  /*32b0*/  PLOP3.LUT P2, PT, PT, PT, PT, 0x80, 0x8 ;  /* 0x000000000008781c */ /* 0x000fe20003f4f070 */
[----:B------:R-:W-:Y:S02]  /*32c0*/  UIADD3 UR14, UPT, UPT, UR17, 0x1, URZ ;  /* 0x00000001110e7890 */ /* 0x000fe4000fffe0ff */
[----:B------:R-:W-:Y:S02]  /*32d0*/  ULEA UR64, UR17, UR10, 0xb ;  /* 0x0000000a11407291 */ /* 0x000fe4000f8e58ff */
[----:B------:R-:W-:Y:S01]  /*32e0*/  UISETP.NE.AND UP2, UPT, UR14, 0x3, UPT ;  /* 0x000000030e00788c */ /* 0x000fe2000bf45270 */
[----:B------:R-:W-:Y:S01]  /*32f0*/  PLOP3.LUT P0, PT, PT, PT, UP1, 0x80, 0x8 ;  /* 0x000000000008781c */ /* 0x000fe20003f0f018 */
[----:B------:R-:W-:Y:S02]  /*3300*/  ULEA UR62, UR17, UR9, 0xb ;  /* 0x00000009113e7291 */ /* 0x000fe4000f8e58ff */
[----:B------:R-:W-:Y:S02]  /*3310*/  USEL UR35, URZ, 0x1, UP2 ;  /* 0x00000001ff237887 */ /* 0x000fe40009000000 */
[----:B------:R-:W-:Y:S02]  /*3320*/  USEL UR14, UR14, URZ, UP2 ;  /* 0x000000ff0e0e7287 */ /* 0x000fe40009000000 */
[----:B------:R-:W-:Y:S02]  /*3330*/  UIADD3 UR60, UPT, UPT, UR64, 0x80, URZ ;  /* 0x00000080403c7890 */ /* 0x000fe4000fffe0ff */
[----:B------:R-:W-:Y:S01]  /*3340*/  @UP1 ULEA UR34, UR14, UR5, 0x3 ;  /* 0x000000050e221291 */ /* 0x000fe2000f8e18ff */
[----:B------:R-:W-:Y:S01]  /*3350*/  LOP3.LUT R8, R8, UR35, RZ, 0x3c, !PT ;  /* 0x0000002308087c12 */ /* 0x000fe2000f8e3cff */
[----:B------:R-:W-:Y:S02]  /*3360*/  UIADD3 UR58, UPT, UPT, UR62, 0x80, URZ ;  /* 0x000000803e3a7890 */ /* 0x000fe4000fffe0ff */
[----:B------:R-:W-:Y:S01]  /*3370*/  UIADD3 UR56, UPT, UPT, UR64, 0x100, URZ ;  /* 0x0000010040387890 */ /* 0x000fe2000fffe0ff */
[----:B-1----:R-:W-:Y:S01]  /*3380*/  @P0 SHF.L.U32 R0, R8, 0x1f, RZ ;  /* 0x0000001f08000819 */ /* 0x002fe200000006ff */
[----:B------:R-:W-:Y:S02]  /*3390*/  UIADD3 UR54, UPT, UPT, UR62, 0x100, URZ ;  /* 0x000001003e367890 */ /* 0x000fe4000fffe0ff */
[----:B------:R-:W-:Y:S01]  /*33a0*/  UIADD3 UR52, UPT, UPT, UR64, 0x180, URZ ;  /* 0x0000018040347890 */ /* 0x000fe2000fffe0ff */
[----:B------:R2:W3:Y:S01]  /*33b0*/  @P0 SYNCS.PHASECHK.TRANS64.TRYWAIT P2, [UR34], R0 ;  /* 0x00000000ff0005a7 */ /* 0x0004e20008041122 */
[----:B------:R-:W-:Y:S02]  /*33c0*/  UIADD3 UR50, UPT, UPT, UR62, 0x180, URZ ;  /* 0x000001803e327890 */ /* 0x000fe4000fffe0ff */
        /* <DEDUP_REMOVED lines=9> */
[----:B------:R-:W-:Y:S01]  /*3460*/  UIADD3 UR12, UPT, UPT, UR12, -0x1, URZ ;  /* 0xffffffff0c0c7890 */ /* 0x000fe2000fffe0ff */
[----:B------:R-:W-:Y:S01]  /*3470*/  UMOV UR65, 0x40004040 ;  /* 0x4000404000417882 */ /* 0x000fe20000000000 */
[----:B------:R-:W-:Y:S01]  /*3480*/  UMOV UR63, 0x40004040 ;  /* 0x40004040003f7882 */ /* 0x000fe20000000000 */
[----:B------:R-:W-:Y:S01]  /*3490*/  UMOV UR61, 0x40004040 ;  /* 0x40004040003d7882 */ /* 0x000fe20000000000 */
[----:B------:R2:W-:Y:S01]  /*34a0*/  UTCHMMA gdesc[UR62], gdesc[UR64], tmem[UR7], tmem[UR32], idesc[UR33], UP4 ;  /* 0x00ff20403e0075ea */ /* 0x0005e2000a000007 */
[----:B------:R-:W-:Y:S01]  /*34b0*/  UPLOP3.LUT UP4, UPT, UPT, UPT, UPT, 0x80, 0x8 ;  /* 0x000000000008789c */ /* 0x000fe20003f8f070 */
[----:B------:R-:W-:Y:S01]  /*34c0*/  UMOV UR59, 0x40004040 ;  /* 0x40004040003b7882 */ /* 0x000fe20000000000 */
[----:B------:R-:W-:Y:S01]  /*34d0*/  UMOV UR57, 0x40004040 ;  /* 0x4000404000397882 */ /* 0x000fe20000000000 */
[----:B------:R2:W-:Y:S01]  /*34e0*/  UTCHMMA gdesc[UR58], gdesc[UR60], tmem[UR7], tmem[UR30], idesc[UR31], UPT ;  /* 0x00ff1e3c3a0075ea */ /* 0x0005e2000b800007 */
        /* <DEDUP_REMOVED lines=14> */
[----:B------:R-:W-:Y:S01]  /*35d0*/  UMOV UR35, 0x40004040 ;  /* 0x4000404000237882 */ /* 0x000fe20000000000 */
[----:B------:R2:W-:Y:S01]  /*35e0*/  UTCHMMA gdesc[UR38], gdesc[UR40], tmem[UR7], tmem[UR20], idesc[UR21], UPT ;  /* 0x00ff1428260075ea */ /* 0x0005e2000b800007 */
[----:B------:R2:W-:Y:S01]  /*35f0*/  UTCHMMA gdesc[UR34], gdesc[UR36], tmem[UR7], tmem[UR18], idesc[UR19], UPT ;  /* 0x00ff1224220075ea */ /* 0x0005e2000b800007 */
[----:B------:R2:W-:Y:S01]  /*3600*/  UTCBAR [UR11], URZ ;  /* 0x000000ff0b0073e9 */ /* 0x0005e200080000ff */
[----:B------:R-:W-:Y:S01]  /*3610*/  UMOV UR17, UR14 ;  /* 0x0000000e00117c82 */ /* 0x000fe20008000000 */
[----:B------:R-:W-:Y:S05]  /*3620*/  BRA.U UP0, `(.L_x_57) ;  /* 0xfffffffd00007547 */ /* 0x000fea000b83ffff */
.L_x_54:
[----:B------:R-:W-:Y:S01]  /*3630*/  UIADD3 UR15, UPT, UPT, UR15, 0x1, URZ ;  /* 0x000000010f0f7890 */ /* 0x000fe2000fffe0ff */
[C---:B------:R-:W-:Y:S01]  /*3640*/  ISETP.NE.AND P0, PT, R10.reuse, 0x2, PT ;  /* 0x000000020a00780c */ /* 0x040fe20003f05270 */
[----:B--2---:R-:W-:Y:S02]  /*3650*/  UIADD3 UR7, UPT, UPT, UR6, 0xa0, URZ ;  /* 0x000000a006077890 */ /* 0x004fe4000fffe0ff */
[----:B------:R-:W-:Y:S01]  /*3660*/  UISETP.NE.AND UP0, UPT, UR15, 0x4, UPT ;  /* 0x000000040f00788c */ /* 0x000fe2000bf05270 */
[----:B-1----:R-:W-:Y:S02]  /*3670*/  SEL R0, RZ, 0x1, P0 ;  /* 0x00000001ff007807 */ /* 0x002fe40000000000 */
[----:B------:R-:W-:Y:S01]  /*3680*/  SEL R10, R10, RZ, P0 ;  /* 0x000000ff0a0a7207 */ /* 0x000fe20000000000 */
[----:B------:R-:W-:Y:S01]  /*3690*/  USEL UR6, URZ, 0x1, UP0 ;  /* 0x00000001ff067887 */ /* 0x000fe20008000000 */
[----:B------:R-:W-:Y:S01]  /*36a0*/  LOP3.LUT R9, R9, R0, RZ, 0x3c, !PT ;  /* 0x0000000009097212 */ /* 0x000fe200078e3cff */
[----:B------:R-:W-:Y:S01]  /*36b0*/  USEL UR15, UR15, URZ, UP0 ;  /* 0x000000ff0f0f7287 */ /* 0x000fe20008000000 */
[----:B------:R1:W-:Y:S03]  /*36c0*/  UTCBAR [UR7], URZ ;  /* 0x000000ff070073e9 */ /* 0x0003e600080000ff */
[----:B------:R-:W-:Y:S01]  /*36d0*/  LOP3.LUT R11, R11, UR6, RZ, 0x3c, !PT ;  /* 0x000000060b0b7c12 */ /* 0x000fe2000f8e3cff */
[----:B------:R-:W-:Y:S07]  /*36e0*/  @P1 BRA `(.L_x_58) ;  /* 0xfffffff800501947 */ /* 0x000fee000383ffff */
[----:B------:R-:W2:Y:S01]  /*36f0*/  S2UR UR4, SR_CgaCtaId ;  /* 0x00000000000479c3 */ /* 0x000ea20000008800 */
[----:B------:R-:W-:Y:S01]  /*3700*/  ELECT P0, URZ, PT ;  /* 0x0000000000ff782f */ /* 0x000fe20003800000 */
[----:B------:R-:W-:Y:S01]  /*3710*/  IMAD.MOV.U32 R0, RZ, RZ, 0x1 ;  /* 0x00000001ff007424 */ /* 0x000fe200078e00ff */
[----:B------:R-:W-:Y:S01]  /*3720*/  UIADD3 UR5, UPT, UPT, UR5, 0xc0, URZ ;  /* 0x000000c005057890 */ /* 0x000fe2000fffe0ff */
[----:B------:R-:W-:Y:S01]  /*3730*/  SHF.L.U32 R2, R11, 0x1f, RZ ;  /* 0x0000001f0b027819 */ /* 0x000fe200000006ff */
[----:B------:R-:W-:-:S03]  /*3740*/  UMOV UR6, 0x40 ;  /* 0x0000004000067882 */ /* 0x000fc60000000000 */
[----:B------:R-:W-:Y:S01]  /*3750*/  UVIRTCOUNT.DEALLOC.SMPOOL 0x80 ;  /* 0x000000800000784c */ /* 0x000fe20000000000 */
[----:B--2---:R-:W-:Y:S02]  /*3760*/  ULEA UR4, UR4, UR6, 0x18 ;  /* 0x0000000604047291 */ /* 0x004fe4000f8ec0ff */
[----:B------:R-:W-:-:S07]  /*3770*/  ULEA UR6, UR15, UR5, 0x3 ;  /* 0x000000050f067291 */ /* 0x000fce000f8e18ff */
[----:B------:R2:W-:Y:S02]  /*3780*/  @P0 STS.U8 [UR4+0x1c], R0 ;  /* 0x00001c00ff000988 */ /* 0x0005e40008000004 */
[----:B------:R-:W4:Y:S02]  /*3790*/  SYNCS.PHASECHK.TRANS64.TRYWAIT P0, [UR6], R2 ;  /* 0x00000002ff0075a7 */ /* 0x000f240008001106 */
[----:B--2-4-:R-:W-:Y:S05]  /*37a0*/  @!P0 BRA `(.L_x_59) ;  /* 0x0000005800f88947 */ /* 0x014fea0003800000 */
.L_x_148:
[----:B-1----:R-:W-:-:S04]  /*37b0*/  UIADD3 UR7, UPT, UPT, UR15, 0x1, URZ ;  /* 0x000000010f077890 */ /* 0x002fc8000fffe0ff */
[----:B------:R-:W-:-:S04]  /*37c0*/  UISETP.NE.AND UP0, UPT, UR7, 0x4, UPT ;  /* 0x000000040700788c */ /* 0x000fc8000bf05270 */
[----:B------:R-:W-:Y:S02]  /*37d0*/  USEL UR8, URZ, 0x1, UP0 ;  /* 0x00000001ff087887 */ /* 0x000fe40008000000 */
[----:B------:R-:W-:-:S04]  /*37e0*/  USEL UR7, UR7, URZ, UP0 ;  /* 0x000000ff07077287 */ /* 0x000fc80008000000 */
[----:B------:R-:W-:Y:S01]  /*37f0*/  ULEA UR6, UR7, UR5, 0x3 ;  /* 0x0000000507067291 */ /* 0x000fe2000f8e18ff */
[----:B--2---:R-:W-:-:S04]  /*3800*/  LOP3.LUT R2, R11, UR8, RZ, 0x3c, !PT ;  /* 0x000000080b027c12 */ /* 0x004fc8000f8e3cff */
[----:B------:R-:W-:-:S04]  /*3810*/  SHF.L.U32 R3, R2, 0x1f, RZ ;  /* 0x0000001f02037819 */ /* 0x000fc800000006ff */
[----:B------:R-:W1:Y:S02]  /*3820*/  SYNCS.PHASECHK.TRANS64.TRYWAIT P0, [UR6], R3 ;  /* 0x00000003ff0075a7 */ /* 0x000e640008001106 */
[----:B-1----:R-:W-:Y:S05]  /*3830*/  @!P0 BRA `(.L_x_60) ;  /* 0x0000005800ec8947 */ /* 0x002fea0003800000 */
.L_x_150:
        /* <DEDUP_REMOVED lines=9> */
.L_x_152:
[----:B------:R-:W-:-:S04]  /*38d0*/  UIADD3 UR7, UPT, UPT, UR7, 0x1, URZ ;  /* 0x0000000107077890 */ /* 0x000fc8000fffe0ff */
[----:B------:R-:W-:-:S04]  /*38e0*/  UISETP.NE.AND UP0, UPT, UR7, 0x4, UPT ;  /* 0x000000040700788c */ /* 0x000fc8000bf05270 */
[----:B------:R-:W-:Y:S02]  /*38f0*/  USEL UR6, URZ, 0x1, UP0 ;  /* 0x00000001ff067887 */ /* 0x000fe40008000000 */
[----:B------:R-:W-:-:S04]  /*3900*/  USEL UR7, UR7, URZ, UP0 ;  /* 0x000000ff07077287 */ /* 0x000fc80008000000 */
[----:B------:R-:W-:Y:S01]  /*3910*/  ULEA UR7, UR7, UR5, 0x3 ;  /* 0x0000000507077291 */ /* 0x000fe2000f8e18ff */
[----:B------:R-:W-:-:S04]  /*3920*/  LOP3.LUT R2, R2, UR6, RZ, 0x3c, !PT ;  /* 0x0000000602027c12 */ /* 0x000fc8000f8e3cff */
[----:B------:R-:W-:-:S04]  /*3930*/  SHF.L.U32 R2, R2, 0x1f, RZ ;  /* 0x0000001f02027819 */ /* 0x000fc800000006ff */
[----:B------:R-:W2:Y:S02]  /*3940*/  SYNCS.PHASECHK.TRANS64.TRYWAIT P0, [UR7], R2 ;  /* 0x00000002ff0075a7 */ /* 0x000ea40008001107 */
[----:B--2---:R-:W-:Y:S05]  /*3950*/  @!P0 BRA `(.L_x_62) ;  /* 0x0000005800d48947 */ /* 0x004fea0003800000 */
.L_x_154:
[----:B------:R-:W-:Y:S01]  /*3960*/  NOP ;  /* 0x0000000000007918 */ /* 0x000fe20000000000 */
[----:B-1----:R-:W1:Y:S01]  /*3970*/  LDS R0, [UR4+0x14] ;  /* 0x00001404ff007984 */ /* 0x002e620008000800 */
[----:B------:R-:W-:Y:S01]  /*3980*/  ULOP3.LUT UR6, UR16, 0xffff, URZ, 0xc0, !UPT ;  /* 0x0000ffff10067892 */ /* 0x000fe2000f8ec0ff */
[----:B------:R-:W-:Y:S01]  /*3990*/  UMOV UR8, 0xffff ;  /* 0x0000ffff00087882 */ /* 0x000fe20000000000 */
[----:B------:R-:W-:Y:S02]  /*39a0*/  UMOV UR5, 0x1 ;  /* 0x0000000100057882 */ /* 0x000fe40000000000 */
[----:B------:R-:W-:-:S04]  /*39b0*/  USHF.R.U32.HI UR6, URZ, 0x5, UR6 ;  /* 0x00000005ff067899 */ /* 0x000fc80008011606 */
[----:B------:R-:W-:Y:S02]  /*39c0*/  USHF.L.U32 UR8, UR8, UR6, URZ ;  /* 0x0000000608087299 */ /* 0x000fe400080006ff */
[----:B------:R-:W-:-:S04]  /*39d0*/  USHF.L.U32 UR5, UR5, UR6, URZ ;  /* 0x0000000605057299 */ /* 0x000fc800080006ff */
[----:B-1----:R-:W-:-:S04]  /*39e0*/  LOP3.LUT R0, R0, UR8, RZ, 0xc0, !PT ;  /* 0x0000000800007c12 */ /* 0x002fc8000f8ec0ff */
[----:B------:R-:W-:-:S13]  /*39f0*/  ISETP.NE.AND P0, PT, R0, UR8, PT ;  /* 0x0000000800007c0c */ /* 0x000fda000bf05270 */
[----:B------:R-:W-:Y:S05]  /*3a00*/  @P0 BRA `(.L_x_63) ;  /* 0x0000000000580947 */ /* 0x000fea0003800000 */
[----:B------:R-:W1:Y:S02]  /*3a10*/  LDS R0, [UR4+0x18] ;  /* 0x00001804ff007984 */ /* 0x000e640008000800 */
[----:B-1----:R-:W-:-:S04]  /*3a20*/  LOP3.LUT R0, R0, UR5, RZ, 0xc0, !PT ;  /* 0x0000000500007c12 */ /* 0x002fc8000f8ec0ff */
[----:B------:R-:W-:-:S13]  /*3a30*/  ISETP.NE.AND P0, PT, R0, UR5, PT ;  /* 0x0000000500007c0c */ /* 0x000fda000bf05270 */
[----:B------:R-:W-:Y:S05]  /*3a40*/  @P0 BRA `(.L_x_64) ;  /* 0x00000000003c0947 */ /* 0x000fea0003800000 */
[----:B------:R-:W1:Y:S01]  /*3a50*/  S2R R2, SR_LANEID ;  /* 0x0000000000027919 */ /* 0x000e620000000000 */
[----:B------:R-:W-:Y:S01]  /*3a60*/  ULOP3.LUT UR8, URZ, UR8, URZ, 0x33, !UPT ;  /* 0x00000008ff087292 */ /* 0x000fe2000f8e33ff */
[----:B------:R-:W-:Y:S02]  /*3a70*/  VOTEU.ANY UR7, UPT, PT ;  /* 0x0000000000077886 */ /* 0x000fe400038e0100 */
[----:B------:R-:W-:-:S03]  /*3a80*/  UFLO.U32 UR7, UR7 ;  /* 0x00000007000772bd */ /* 0x000fc600080e0000 */
[----:B------:R-:W-:-:S04]  /*3a90*/  IMAD.U32 R0, RZ, RZ, UR8 ;  /* 0x00000008ff007e24 */ /* 0x000fc8000f8e00ff */
[----:B------:R2:W4:Y:S02]  /*3aa0*/  REDUX UR6, R0 ;  /* 0x00000000000673c4 */ /* 0x0005240000000000 */
[----:B------:R1:W-:Y:S02]  /*3ab0*/  UTCATOMSWS.AND URZ, UR8 ;  /* 0x0000000800ff79e3 */ /* 0x0003e40008000000 */
[----:B-1----:R-:W-:Y:S02]  /*3ac0*/  ISETP.EQ.U32.AND P0, PT, R2, UR7, PT ;  /* 0x0000000702007c0c */ /* 0x002fe4000bf02070 */
[----:B--2---:R-:W-:Y:S02]  /*3ad0*/  LOP3.LUT R0, RZ, UR5, RZ, 0x33, !PT ;  /* 0x00000005ff007c12 */ /* 0x004fe4000f8e33ff */
[----:B----4-:R-:W-:Y:S02]  /*3ae0*/  MOV R2, UR6 ;  /* 0x0000000600027c02 */ /* 0x010fe40008000f00 */
[----:B------:R-:W1:Y:S07]  /*3af0*/  REDUX UR5, R0 ;  /* 0x00000000000573c4 */ /* 0x000e6e0000000000 */
[----:B------:R2:W-:Y:S01]  /*3b00*/  @P0 ATOMS.AND RZ, [UR4+0x14], R2 ;  /* 0x00001402ffff098c */ /* 0x0005e2000a800004 */
[----:B-1----:R-:W-:-:S05]  /*3b10*/  IMAD.U32 R0, RZ, RZ, UR5 ;  /* 0x00000005ff007e24 */ /* 0x002fca000f8e00ff */
[----:B------:R2:W-:Y:S01]  /*3b20*/  @P0 ATOMS.AND RZ, [UR4+0x18], R0 ;  /* 0x00001800ffff098c */ /* 0x0005e2000a800004 */
[----:B------:R-:W-:Y:S05]  /*3b30*/  BRA `(.L_x_65) ;  /* 0x0000000000147947 */ /* 0x000fea0003800000 */
.L_x_64:
[----:B------:R-:W-:Y:S02]  /*3b40*/  MOV R2, 0x3b60 ;  /* 0x00003b6000027802 */ /* 0x000fe40000000f00 */
[----:B---3-5:R-:W-:Y:S05]  /*3b50*/  CALL.REL.NOINC `($__internal_0_$__cuda_sm10x_tcgen05_guardrail_trap_col_being_dealloced_not_returned_by_alloc) ;  /* 0x0000005c00bc7944 */ /* 0x028fea0003c00000 */
[----:B------:R-:W-:Y:S05]  /*3b60*/  BRA `(.L_x_65) ;  /* 0x0000000000087947 */ /* 0x000fea0003800000 */
.L_x_63:
[----:B------:R-:W-:Y:S02]  /*3b70*/  MOV R2, 0x3b90 ;  /* 0x00003b9000027802 */ /* 0x000fe40000000f00 */
[----:B---3-5:R-:W-:Y:S05]  /*3b80*/  CALL.REL.NOINC `($__internal_2_$__cuda_sm10x_tcgen05_guardrail_trap_unallocated_columns_being_dealloced) ;  /* 0x0000005c00c87944 */ /* 0x028fea0003c00000 */
.L_x_65:
[----:B------:R-:W-:Y:S01]  /*3b90*/  NOP ;  /* 0x0000000000007918 */ /* 0x000fe20000000000 */
[----:B------:R-:W-:Y:S05]  /*3ba0*/  EXIT ;  /* 0x000000000000794d */ /* 0x000fea0003800000 */
.L_x_47:
[----:B------:R-:W-:-:S09]  /*3bb0*/  UISETP.NE.OR UP2, UPT, UR8, 0x3, !UP2 ;  /* 0x000000030800788c */ /* 0x000fd2000d745670 */
[----:B------:R-:W-:Y:S05]  /*3bc0*/  BRA.U UP2, `(.L_x_66) ;  /* 0x0000001102087547 */ /* 0x000fea000b800000 */
[----:B------:R-:W1:Y:S01]  /*3bd0*/  LDC R0, c[0x0][0xb30] ;  /* 0x0002cc00ff007b82 */ /* 0x000e620000000800 */
[----:B------:R-:W2:Y:S01]  /*3be0*/  LDCU.64 UR8, c[0x0][0x888] ;  /* 0x00011100ff0877ac */ /* 0x000ea20008000a00 */
[----:B------:R-:W-:Y:S02]  /*3bf0*/  HFMA2 R27, -RZ, RZ, 0, 0 ;  /* 0x00000000ff1b7431 */ /* 0x000fe400000001ff */
[----:B------:R-:W-:Y:S01]  /*3c00*/  IMAD.MOV.U32 R29, RZ, RZ, 0x1 ;  /* 0x00000001ff1d7424 */ /* 0x000fe200078e00ff */
[----:B------:R-:W-:Y:S01]  /*3c10*/  MOV R25, 0x2000 ;  /* 0x0000200000197802 */ /* 0x000fe20000000f00 */
[----:B------:R-:W4:Y:S01]  /*3c20*/  LDCU.64 UR4, c[0x0][0x890] ;  /* 0x00011200ff0477ac */ /* 0x000f220008000a00 */
[----:B------:R-:W-:Y:S01]  /*3c30*/  IMAD.MOV.U32 R28, RZ, RZ, RZ ;  /* 0x000000ffff1c7224 */ /* 0x000fe200078e00ff */
[----:B------:R-:W3:Y:S01]  /*3c40*/  LDC R24, c[0x0][0x370] ;  /* 0x0000dc00ff187b82 */ /* 0x000ee20000000800 */
[----:B------:R-:W-:Y:S01]  /*3c50*/  UMOV UR7, 0x400 ;  /* 0x0000040000077882 */ /* 0x000fe20000000000 */
[----:B------:R-:W-:-:S02]  /*3c60*/  UPLOP3.LUT UP1, UPT, UPT, UPT, UPT, 0x40, 0x4 ;  /* 0x000000000004789c */ /* 0x000fc40003f2e870 */
[----:B------:R-:W-:-:S04]  /*3c70*/  ULEA UR7, UR37, UR7, 0x18 ;  /* 0x0000000725077291 */ /* 0x000fc8000f8ec0ff */
[----:B------:R-:W3:Y:S01]  /*3c80*/  LDC R3, c[0x0][0xb0c] ;  /* 0x0002c300ff037b82 */ /* 0x000ee20000000800 */
[----:B------:R-:W-:Y:S02]  /*3c90*/  UIADD3 UR13, UPT, UPT, UR7, 0x48, URZ ;  /* 0x00000048070d7890 */ /* 0x000fe4000fffe0ff */
[----:B--2---:R-:W-:Y:S02]  /*3ca0*/  UISETP.NE.U32.AND UP2, UPT, UR8, URZ, UPT ;  /* 0x000000ff0800728c */ /* 0x004fe4000bf45070 */
[----:B------:R-:W-:Y:S02]  /*3cb0*/  UIADD3 UR33, UPT, UPT, UR7, 0x30, URZ ;  /* 0x0000003007217890 */ /* 0x000fe4000fffe0ff */
[----:B----4-:R-:W-:Y:S01]  /*3cc0*/  UISETP.NE.U32.AND UP3, UPT, UR4, URZ, UPT ;  /* 0x000000ff0400728c */ /* 0x010fe2000bf65070 */
[----:B------:R-:W2:Y:S01]  /*3cd0*/  LDC R18, c[0x0][0xb20] ;  /* 0x0002c800ff127b82 */ /* 0x000ea20000000800 */
[----:B-1----:R-:W-:Y:S01]  /*3ce0*/  ISETP.NE.AND P1, PT, R0, 0x1, PT ;  /* 0x000000010000780c */ /* 0x002fe20003f25270 */
[----:B------:R-:W-:-:S02]  /*3cf0*/  UISETP.NE.AND.EX UP2, UPT, UR9, URZ, UPT, UP2 ;  /* 0x000000ff0900728c */ /* 0x000fc4000bf45320 */
[----:B------:R-:W-:Y:S02]  /*3d00*/  UIADD3 UR25, UPT, UPT, UR7, 0x38, URZ ;  /* 0x0000003807197890 */ /* 0x000fe4000fffe0ff */
[----:B------:R-:W-:Y:S02]  /*3d10*/  UIADD3 UR17, UPT, UPT, UR7, 0x40, URZ ;  /* 0x0000004007117890 */ /* 0x000fe4000fffe0ff */
[----:B------:R-:W1:Y:S01]  /*3d20*/  LDC.64 R30, c[0x0][0x348] ;  /* 0x0000d200ff1e7b82 */ /* 0x000e620000000a00 */
[----:B------:R-:W-:Y:S02]  /*3d30*/  UPRMT UR13, UR37, 0x654, UR13 ;  /* 0x00000654250d7896 */ /* 0x000fe4000800000d */
[----:B------:R-:W-:-:S05]  /*3d40*/  UISETP.NE.AND.EX UP3, UPT, UR5, URZ, UPT, UP3 ;  /* 0x000000ff0500728c */ /* 0x000fca000bf65330 */
[----:B------:R-:W4:Y:S08]  /*3d50*/  LDC.64 R16, c[0x0][0xb10] ;  /* 0x0002c400ff107b82 */ /* 0x000f300000000a00 */
[----:B------:R-:W1:Y:S08]  /*3d60*/  LDC.64 R6, c[0x0][0xb18] ;  /* 0x0002c600ff067b82 */ /* 0x000e700000000a00 */
[----:B------:R-:W1:Y:S08]  /*3d70*/  LDC.64 R4, c[0x0][0xb28] ;  /* 0x0002ca00ff047b82 */ /* 0x000e700000000a00 */
[----:B--23--:R-:W1:Y:S02]  /*3d80*/  LDC R19, c[0x0][0x374] ;  /* 0x0000dd00ff137b82 */ /* 0x00ce640000000800 */
.L_x_77:
[C---:B------:R-:W-:Y:S02]  /*3d90*/  LEA R0, R28.reuse, UR7, 0x3 ;  /* 0x000000071c007c11 */ /* 0x040fe4000f8e18ff */
[----:B------:R-:W-:Y:S02]  /*3da0*/  SHF.L.U32 R2, R27, 0x1f, RZ ;  /* 0x0000001f1b027819 */ /* 0x000fe400000006ff */
[----:B------:R-:W-:Y:S02]  /*3db0*/  LEA R20, R28, UR7, 0x4 ;  /* 0x000000071c147c11 */ /* 0x000fe4000f8e20ff */
[----:B--2---:R-:W2:Y:S02]  /*3dc0*/  SYNCS.PHASECHK.TRANS64.TRYWAIT P0, [R0+URZ+0x80], R2 ;  /* 0x00008002000075a7 */ /* 0x004ea400080011ff */
[----:B--2---:R-:W-:Y:S05]  /*3dd0*/  @!P0 BRA `(.L_x_67) ;  /* 0x0000005400cc8947 */ /* 0x004fea0003800000 */
.L_x_155:
[----:B------:R-:W-:Y:S01]  /*3de0*/  ISETP.GE.AND P0, PT, R40, 0x1, PT ;  /* 0x000000012800780c */ /* 0x000fe20003f06270 */
[----:B------:R-:W3:Y:S01]  /*3df0*/  LDS.128 R20, [R20+0x110] ;  /* 0x0001100014147984 */ /* 0x000ee20000000c00 */
[----:B--2---:R-:W-:Y:S01]  /*3e00*/  VIADD R0, R0, 0x90 ;  /* 0x0000009000007836 */ /* 0x004fe20000000000 */
[----:B------:R-:W-:Y:S01]  /*3e10*/  @!PT LDS RZ, [RZ] ;  /* 0x00000000fffff984 */ /* 0x000fe20000000800 */
[----:B------:R-:W-:Y:S01]  /*3e20*/  @!PT LDS RZ, [RZ] ;  /* 0x00000000fffff984 */ /* 0x000fe20000000800 */
[----:B------:R-:W-:Y:S01]  /*3e30*/  @!PT LDS RZ, [RZ] ;  /* 0x00000000fffff984 */ /* 0x000fe20000000800 */
[----:B------:R-:W-:Y:S01]  /*3e40*/  @!PT LDS RZ, [RZ] ;  /* 0x00000000fffff984 */ /* 0x000fe20000000800 */
[----:B------:R2:W-:Y:S06]  /*3e50*/  MEMBAR.ALL.CTA ;  /* 0x0000000000007992 */ /* 0x0005ec0000008000 */
[----:B--2---:R-:W2:Y:S01]  /*3e60*/  FENCE.VIEW.ASYNC.S ;  /* 0x00000000000073c6 */ /* 0x004ea20000000000 */
[----:B------:R-:W-:Y:S04]  /*3e70*/  PRMT R0, RZ, 0x654, R0 ;  /* 0x00000654ff007816 */ /* 0x000fe80000000000 */
[----:B--2---:R2:W-:Y:S01]  /*3e80*/  SYNCS.ARRIVE.TRANS64.RED.A1T0 RZ, [R0+URZ], RZ ;  /* 0x000000ff00ff79a7 */ /* 0x0045e200081004ff */
[----:B---3--:R-:W-:Y:S11]  /*3e90*/  LOP3.LUT P3, RZ, R22, 0x1, RZ, 0xc0, !PT ;  /* 0x0000000116ff7812 */ /* 0x008ff6000786c0ff */
[----:B------:R-:W-:Y:S02]  /*3ea0*/  @!UPT UIADD3 URZ, UPT, UPT, URZ, URZ, URZ ;  /* 0x000000fffffff290 */ /* 0x000fe4000fffe0ff */
[----:B------:R-:W-:Y:S02]  /*3eb0*/  @P3 MOV R11, R20 ;  /* 0x00000014000b3202 */ /* 0x000fe40000000f00 */
[----:B------:R-:W-:Y:S01]  /*3ec0*/  @P3 LOP3.LUT R10, R21, 0xffff, RZ, 0xc0, !PT ;  /* 0x0000ffff150a3812 */ /* 0x000fe200078ec0ff */
[----:B--2---:R-:W-:Y:S06]  /*3ed0*/  @!P0 BRA `(.L_x_68) ;  /* 0x0000000000a48947 */ /* 0x004fec0003800000 */
[-C--:B-1----:R-:W-:Y:S01]  /*3ee0*/  IMAD.HI.U32 R0, R19, R7.reuse, RZ ;  /* 0x0000000713007227 */ /* 0x082fe200078e00ff */
[----:B------:R-:W-:Y:S02]  /*3ef0*/  ISETP.NE.AND P0, PT, R6, 0x1, PT ;  /* 0x000000010600780c */ /* 0x000fe40003f05270 */
[----:B------:R-:W-:Y:S01]  /*3f00*/  ISETP.NE.AND P2, PT, R40, 0x1, PT ;  /* 0x000000012800780c */ /* 0x000fe20003f45270 */
[----:B----4-:R-:W-:Y:S01]  /*3f10*/  IMAD.HI.U32 R9, R24, R16, RZ ;  /* 0x0000001018097227 */ /* 0x010fe200078e00ff */
[----:B------:R-:W-:Y:S02]  /*3f20*/  SHF.R.U32.HI R0, RZ, R18, R0 ;  /* 0x00000012ff007219 */ /* 0x000fe40000011600 */
[----:B------:R-:W-:Y:S01]  /*3f30*/  ISETP.NE.AND P4, PT, R3, 0x1, PT ;  /* 0x000000010300780c */ /* 0x000fe20003f85270 */
[----:B------:R-:W-:Y:S01]  /*3f40*/  IMAD.HI.U32 R13, R10, R7, RZ ;  /* 0x000000070a0d7227 */ /* 0x000fe200078e00ff */
[----:B------:R-:W-:Y:S02]  /*3f50*/  SHF.R.U32.HI R9, RZ, R17, R9 ;  /* 0x00000011ff097219 */ /* 0x000fe40000011609 */
[----:B------:R-:W-:Y:S01]  /*3f60*/  SEL R0, R19, R0, !P0 ;  /* 0x0000000013007207 */ /* 0x000fe20004000000 */
[----:B------:R-:W-:Y:S01]  /*3f70*/  IMAD.HI.U32 R12, R11, R16, RZ ;  /* 0x000000100b0c7227 */ /* 0x000fe200078e00ff */
[----:B------:R-:W-:Y:S03]  /*3f80*/  SEL R9, R24, R9, !P4 ;  /* 0x0000000918097207 */ /* 0x000fe60006000000 */
[-C--:B------:R-:W-:Y:S01]  /*3f90*/  IMAD.HI.U32 R8, R0, R4.reuse, RZ ;  /* 0x0000000400087227 */ /* 0x080fe200078e00ff */
[----:B------:R-:W-:Y:S03]  /*3fa0*/  SHF.R.U32.HI R12, RZ, R17, R12 ;  /* 0x00000011ff0c7219 */ /* 0x000fe6000001160c */
[----:B------:R-:W-:Y:S01]  /*3fb0*/  IMAD.HI.U32 R2, R9, R4, RZ ;  /* 0x0000000409027227 */ /* 0x000fe200078e00ff */
[-C--:B------:R-:W-:Y:S02]  /*3fc0*/  @P2 SHF.R.U32.HI R0, RZ, R5.reuse, R8 ;  /* 0x00000005ff002219 */ /* 0x080fe40000011608 */
[----:B------:R-:W-:Y:S02]  /*3fd0*/  SHF.R.U32.HI R8, RZ, R18, R13 ;  /* 0x00000012ff087219 */ /* 0x000fe4000001160d */
[----:B------:R-:W-:Y:S01]  /*3fe0*/  @P2 SHF.R.U32.HI R9, RZ, R5, R2 ;  /* 0x00000005ff092219 */ /* 0x000fe20000011602 */
[----:B------:R-:W-:Y:S01]  /*3ff0*/  IMAD R0, R40, R0, RZ ;  /* 0x0000000028007224 */ /* 0x000fe200078e02ff */
[----:B------:R-:W-:Y:S02]  /*4000*/  SEL R8, R10, R8, !P0 ;  /* 0x000000080a087207 */ /* 0x000fe40004000000 */
[----:B------:R-:W-:Y:S01]  /*4010*/  SEL R2, R11, R12, !P4 ;  /* 0x0000000c0b027207 */ /* 0x000fe20006000000 */
[----:B------:R-:W-:Y:S01]  /*4020*/  IMAD R12, R40, R9, RZ ;  /* 0x00000009280c7224 */ /* 0x000fe200078e02ff */
[C---:B------:R-:W-:Y:S01]  /*4030*/  ISETP.GE.AND P0, PT, R8.reuse, R0, PT ;  /* 0x000000000800720c */ /* 0x040fe20003f06270 */
[----:B------:R-:W-:Y:S03]  /*4040*/  IMAD.HI.U32 R0, R8, R4, RZ ;  /* 0x0000000408007227 */ /* 0x000fe600078e00ff */
[----:B------:R-:W-:Y:S02]  /*4050*/  ISETP.GE.OR P0, PT, R2, R12, P0 ;  /* 0x0000000c0200720c */ /* 0x000fe40000706670 */
[-C--:B------:R-:W-:Y:S04]  /*4060*/  SHF.R.U32.HI R0, RZ, R5.reuse, R0 ;  /* 0x00000005ff007219 */ /* 0x080fe80000011600 */
[----:B------:R-:W-:Y:S05]  /*4070*/  SEL R13, R8, R0, !P2 ;  /* 0x00000000080d7207 */ /* 0x000fea0005000000 */
[----:B------:R-:W-:Y:S02]  /*4080*/  IMAD.MOV R12, RZ, RZ, -R13 ;  /* 0x000000ffff0c7224 */ /* 0x000fe400078e0a0d */
[----:B------:R-:W-:Y:S04]  /*4090*/  @!P0 IMAD.HI.U32 R0, R2, R4, RZ ;  /* 0x0000000402008227 */ /* 0x000fe800078e00ff */
[----:B------:R-:W-:Y:S01]  /*40a0*/  IMAD R12, R40, R12, R8 ;  /* 0x0000000c280c7224 */ /* 0x000fe200078e0208 */
[----:B------:R-:W-:Y:S04]  /*40b0*/  @!P0 SHF.R.U32.HI R0, RZ, R5, R0 ;  /* 0x00000005ff008219 */ /* 0x000fe80000011600 */
[----:B------:R-:W-:Y:S04]  /*40c0*/  @!P0 SEL R0, R2, R0, !P2 ;  /* 0x0000000002008207 */ /* 0x000fe80005000000 */
[----:B------:R-:W-:Y:S01]  /*40d0*/  @!P0 IADD3 R13, PT, PT, R13, -R0, RZ ;  /* 0x800000000d0d8210 */ /* 0x000fe20007ffe0ff */
[----:B------:R-:W-:Y:S01]  /*40e0*/  @!P0 IMAD R0, R9, R12, R0 ;  /* 0x0000000c09008224 */ /* 0x000fe200078e0200 */
[----:B------:R-:W-:Y:S01]  /*40f0*/  IADD3 R9, PT, PT, -R8, RZ, RZ ;  /* 0x000000ff08097210 */ /* 0x000fe20007ffe1ff */
[--C-:B------:R-:W-:Y:S02]  /*4100*/  IMAD.MOV R12, RZ, RZ, -R2.reuse ;  /* 0x000000ffff0c7224 */ /* 0x100fe400078e0a02 */
[----:B------:R-:W-:Y:S02]  /*4110*/  @!P0 IMAD R8, R13, R40, R2 ;  /* 0x000000280d088224 */ /* 0x000fe400078e0202 */
[----:B------:R-:W-:Y:S02]  /*4120*/  @!P0 IMAD.MOV.U32 R2, RZ, RZ, R0 ;  /* 0x000000ffff028224 */ /* 0x000fe400078e0000 */
[----:B------:R-:W-:Y:S02]  /*4130*/  IMAD R11, R3, R12, R11 ;  /* 0x0000000c030b7224 */ /* 0x000fe400078e020b */
[----:B------:R-:W-:Y:S02]  /*4140*/  IMAD R10, R6, R9, R10 ;  /* 0x00000009060a7224 */ /* 0x000fe400078e020a */
[----:B------:R-:W-:Y:S02]  /*4150*/  IMAD R11, R2, R3, R11 ;  /* 0x00000003020b7224 */ /* 0x000fe400078e020b */
[----:B------:R-:W-:Y:S02]  /*4160*/  IMAD R10, R8, R6, R10 ;  /* 0x00000006080a7224 */ /* 0x000fe400078e020a */
.L_x_68:
[----:B------:R-:W-:Y:S05]  /*4170*/  BRA.U UP1, `(.L_x_69) ;  /* 0x0000000101107547 */ /* 0x000fea000b800000 */
[----:B------:R-:W-:Y:S04]  /*4180*/  MOV R2, UR6 ;  /* 0x0000000600027c02 */ /* 0x000fe80008000f00 */
[----:B------:R-:W-:Y:S04]  /*4190*/  SHF.L.U32 R2, R2, 0x1f, RZ ;  /* 0x0000001f02027819 */ /* 0x000fe800000006ff */
[----:B------:R-:W2:Y:S02]  /*41a0*/  SYNCS.PHASECHK.TRANS64.TRYWAIT P0, [UR7+0x78], R2 ;  /* 0x00007802ff0075a7 */ /* 0x000ea40008001107 */
[----:B--2---:R-:W-:Y:S05]  /*41b0*/  @!P0 BRA `(.L_x_70) ;  /* 0x0000005000e88947 */ /* 0x004fea0003800000 */
.L_x_69:
[----:B------:R-:W-:Y:S02]  /*41c0*/  R2UR UR35, R15 ;  /* 0x000000000f2372ca */ /* 0x000fe400000e0000 */
[----:B------:R-:W-:Y:S02]  /*41d0*/  R2UR UR34, R14 ;  /* 0x000000000e2272ca */ /* 0x000fe400000e0000 */
[----:B------:R-:W-:Y:S02]  /*41e0*/  ISETP.NE.U32.AND P2, PT, RZ, UR4, PT ;  /* 0x00000004ff007c0c */ /* 0x000fe4000bf45070 */
[----:B------:R-:W-:Y:S02]  /*41f0*/  SHF.L.U32 R14, R29, 0x1f, RZ ;  /* 0x0000001f1d0e7819 */ /* 0x000fe400000006ff */
[----:B------:R-:W-:Y:S05]  /*4200*/  ISETP.NE.AND.EX P2, PT, RZ, UR5, PT, P2 ;  /* 0x00000005ff007c0c */ /* 0x000fea000bf45320 */
[----:B------:R-:W-:Y:S02]  /*4210*/  USHF.L.U32 UR35, UR35, 0x7, URZ ;  /* 0x0000000723237899 */ /* 0x000fe400080006ff */
[----:B------:R-:W-:Y:S01]  /*4220*/  USHF.L.U32 UR34, UR34, 0x7, URZ ;  /* 0x0000000722227899 */ /* 0x000fe200080006ff */
[----:B------:R-:W-:Y:S11]  /*4230*/  BRA.U !UP3, `(.L_x_71) ;  /* 0x000000010b347547 */ /* 0x000ff6000b800000 */
[----:B------:R-:W-:Y:S01]  /*4240*/  UPLOP3.LUT UP0, UPT, UPT, UPT, UP2, 0x80, 0x8 ;  /* 0x000000000008789c */ /* 0x000fe20003f0f020 */
[----:B--2---:R-:W-:Y:S02]  /*4250*/  HFMA2 R0, -RZ, RZ, 0, 5.9604644775390625e-08 ;  /* 0x00000001ff007431 */ /* 0x004fe400000001ff */
[----:B------:R-:W-:Y:S03]  /*4260*/  IMAD.MOV.U32 R88, RZ, RZ, 0x1 ;  /* 0x00000001ff587424 */ /* 0x000fe600078e00ff */
[----:B------:R-:W-:Y:S05]  /*4270*/  PLOP3.LUT P0, PT, PT, PT, UP0, 0x80, 0x8 ;  /* 0x000000000008781c */ /* 0x000fea0003f0f008 */
[----:B------:R-:W2:Y:S01]  /*4280*/  @UP0 LDCU.64 UR10, c[0x0][0x888] ;  /* 0x00011100ff0a07ac */ /* 0x000ea20008000a00 */
[----:B------:R-:W-:Y:S07]  /*4290*/  @UP0 UIMAD UR8, UR36, UR4, URZ ;  /* 0x00000004240802a4 */ /* 0x000fee000f8e02ff */
[----:B------:R-:W-:Y:S01]  /*42a0*/  @!P0 PRMT R88, R0, 0x7610, R88 ;  /* 0x0000761000588816 */ /* 0x000fe20000000058 */
[----:B--2---:R-:W-:Y:S03]  /*42b0*/  @UP0 UIMAD.WIDE UR10, UR8, 0x4, UR10 ;  /* 0x00000004080a08a5 */ /* 0x004fe6000f8e020a */
[----:B------:R-:W2:Y:S03]  /*42c0*/  @!UP0 LDCU UR8, c[0x0][0x880] ;  /* 0x00011000ff0887ac */ /* 0x000ea60008000800 */
[----:B------:R-:W-:Y:S01]  /*42d0*/  IMAD.U32 R8, RZ, RZ, UR10 ;  /* 0x0000000aff087e24 */ /* 0x000fe2000f8e00ff */
[----:B------:R-:W-:Y:S05]  /*42e0*/  MOV R9, UR11 ;  /* 0x0000000b00097c02 */ /* 0x000fea0008000f00 */
[----:B-----5:R3:W5:Y:S02]  /*42f0*/  @P0 LDG.E R49, desc[UR46][R8.64] ;  /* 0x0000002e08310981 */ /* 0x020764000c1e1900 */
[----:B--23--:R-:W-:Y:S07]  /*4300*/  @!P0 IMAD.U32 R49, RZ, RZ, UR8 ;  /* 0x00000008ff318e24 */ /* 0x00cfee000f8e00ff */
.L_x_71:
[----:B-----5:R-:W-:Y:S01]  /*4310*/  @!P2 FSETP.EQ.AND P0, PT, R49, RZ, PT ;  /* 0x000000ff3100a20b */ /* 0x020fe20003f02000 */
[----:B------:R-:W-:Y:S01]  /*4320*/  @!UPT UIADD3 URZ, UPT, UPT, URZ, URZ, URZ ;  /* 0x000000fffffff290 */ /* 0x000fe2000fffe0ff */
[----:B------:R-:W-:Y:S11]  /*4330*/  @!P2 BRA `(.L_x_72) ;  /* 0x000000000014a947 */ /* 0x000ff60003800000 */
[----:B------:R-:W-:Y:S02]  /*4340*/  LOP3.LUT P2, RZ, R88, 0xff, RZ, 0xc0, !PT ;  /* 0x000000ff58ff7812 */ /* 0x000fe4000784c0ff */
[----:B------:R-:W-:Y:S04]  /*4350*/  PLOP3.LUT P0, PT, PT, PT, UP0, 0x80, 0x8 ;  /* 0x000000000008781c */ /* 0x000fe80003f0f008 */
[----:B------:R-:W-:Y:S07]  /*4360*/  PLOP3.LUT P0, PT, P0, PT, PT, 0x8, 0x80 ;  /* 0x000000000080781c */ /* 0x000fee000070e170 */
[----:B------:R-:W-:Y:S11]  /*4370*/  @P2 FSETP.EQ.AND P0, PT, R49, RZ, PT ;  /* 0x000000ff3100220b */ /* 0x000ff60003f02000 */
[----:B------:R-:W-:Y:S02]  /*4380*/  @!UPT UIADD3 URZ, UPT, UPT, URZ, URZ, URZ ;  /* 0x000000fffffff290 */ /* 0x000fe4000fffe0ff */
.L_x_72:
[----:B------:R-:W3:Y:S01]  /*4390*/  SYNCS.PHASECHK.TRANS64.TRYWAIT P2, [UR7+0x50], R14 ;  /* 0x0000500eff0075a7 */ /* 0x000ee20008041107 */
[----:B------:R-:W-:Y:S04]  /*43a0*/  ELECT P4, URZ, PT ;  /* 0x0000000000ff782f */ /* 0x000fe80003880000 */
[----:B------:R-:W-:Y:S11]  /*43b0*/  PLOP3.LUT P4, PT, P0, P4, PT, 0xf2, 0x2f ;  /* 0x00000000002f781c */ /* 0x000ff60000789e72 */
[----:B------:R-:W-:Y:S02]  /*43c0*/  @!UPT UIADD3 URZ, UPT, UPT, URZ, URZ, URZ ;  /* 0x000000fffffff290 */ /* 0x000fe4000fffe0ff */
[----:B-1----:R-:W-:Y:S05]  /*43d0*/  @!P4 IADD3 R8, P0, PT, R30, 0x580, RZ ;  /* 0x000005801e08c810 */ /* 0x002fea0007f1e0ff */
[----:B--2---:R-:W-:Y:S01]  /*43e0*/  @!P4 IMAD.X R2, RZ, RZ, R31, P0 ;  /* 0x000000ffff02c224 */ /* 0x004fe200000e061f */
[----:B---3--:R-:W-:Y:S07]  /*43f0*/  @!P2 BRA `(.L_x_73) ;  /* 0x000000500070a947 */ /* 0x008fee0003800000 */
.L_x_158:
[----:B------:R-:W-:Y:S01]  /*4400*/  @!P4 R2UR UR8, R2 ;  /* 0x000000000208c2ca */ /* 0x000fe200000e0000 */
[----:B------:R-:W-:Y:S01]  /*4410*/  VOTEU.ALL UP1, P4 ;  /* 0x0000000000ff7886 */ /* 0x000fe20002020000 */
[----:B------:R-:W-:Y:S01]  /*4420*/  @!P4 R2UR UR9, R8 ;  /* 0x000000000809c2ca */ /* 0x000fe200000e0000 */
[----:B-1----:R-:W-:Y:S01]  /*4430*/  @!P4 IMAD.MOV.U32 R0, RZ, RZ, 0x2000 ;  /* 0x00002000ff00c424 */ /* 0x002fe200078e00ff */
[----:B------:R-:W-:Y:S01]  /*4440*/  UMOV UR10, 0x0 ;  /* 0x00000000000a7882 */ /* 0x000fe20000000000 */
[----:B------:R-:W-:Y:S01]  /*4450*/  UMOV UR11, 0x10000000 ;  /* 0x10000000000b7882 */ /* 0x000fe20000000000 */
[----:B------:R-:W-:Y:S01]  /*4460*/  @!UP1 UIADD3 UR32, UPT, UPT, UR7, 0x200, URZ ;  /* 0x0000020007209890 */ /* 0x000fe2000fffe0ff */
[----:B------:R-:W-:Y:S06]  /*4470*/  VOTEU.ALL UP1, P4 ;  /* 0x0000000000ff7886 */ /* 0x000fec0002020000 */
[----:B------:R-:W-:Y:S01]  /*4480*/  IMAD.U32 R9, RZ, RZ, UR8 ;  /* 0x00000008ff097e24 */ /* 0x000fe2000f8e00ff */
[----:B------:R-:W-:Y:S01]  /*4490*/  UPRMT UR8, UR37, 0x654, UR33 ;  /* 0x0000065425087896 */ /* 0x000fe20008000021 */
[----:B------:R-:W-:Y:S03]  /*44a0*/  IMAD.U32 R8, RZ, RZ, UR9 ;  /* 0x00000009ff087e24 */ /* 0x000fe6000f8e00ff */
[----:B------:R-:W-:Y:S02]  /*44b0*/  @!P4 R2UR UR15, R9 ;  /* 0x00000000090fc2ca */ /* 0x000fe400000e0000 */
[----:B------:R-:W-:Y:S02]  /*44c0*/  @!P4 R2UR UR14, R8 ;  /* 0x00000000080ec2ca */ /* 0x000fe400000e0000 */
[----:B------:R-:W-:Y:S05]  /*44d0*/  @!P4 IADD3 R8, P0, PT, R30, 0x580, RZ ;  /* 0x000005801e08c810 */ /* 0x000fea0007f1e0ff */
[----:B------:R-:W-:Y:S06]  /*44e0*/  @!P4 IMAD.X R2, RZ, RZ, R31, P0 ;  /* 0x000000ffff02c224 */ /* 0x000fec00000e061f */
[----:B------:R1:W-:Y:S01]  /*44f0*/  @!UP1 UTMALDG.3D [UR32], [UR14], desc[UR10] ;  /* 0x00000a200e0095b4 */ /* 0x0003e20008011000 */
[----:B------:R1:W-:Y:S01]  /*4500*/  @!P4 SYNCS.ARRIVE.TRANS64.RED.A0TR RZ, [UR7+0x30], R0 ;  /* 0x00003000ffffc9a7 */ /* 0x0003e20008300407 */
[----:B------:R-:W-:Y:S01]  /*4510*/  SYNCS.ARRIVE.TRANS64.RED.A1T0 RZ, [UR8], RZ ;  /* 0x000000ffffff79a7 */ /* 0x000fe20008100408 */
[----:B------:R-:W2:Y:S02]  /*4520*/  SYNCS.PHASECHK.TRANS64.TRYWAIT P2, [UR7+0x58], R14 ;  /* 0x0000580eff0075a7 */ /* 0x000ea40008041107 */
[----:B-12---:R-:W-:Y:S05]  /*4530*/  @!P2 BRA `(.L_x_74) ;  /* 0x000000500038a947 */ /* 0x006fea0003800000 */
.L_x_160:
[----:B------:R-:W-:Y:S01]  /*4540*/  @!P4 R2UR UR8, R2 ;  /* 0x000000000208c2ca */ /* 0x000fe200000e0000 */
[----:B------:R-:W-:Y:S01]  /*4550*/  VOTEU.ALL UP1, P4 ;  /* 0x0000000000ff7886 */ /* 0x000fe20002020000 */
[----:B------:R-:W-:Y:S01]  /*4560*/  @!P4 R2UR UR9, R8 ;  /* 0x000000000809c2ca */ /* 0x000fe200000e0000 */
[----:B-1----:R-:W-:Y:S01]  /*4570*/  @!P4 IMAD.MOV.U32 R0, RZ, RZ, 0x2000 ;  /* 0x00002000ff00c424 */ /* 0x002fe200078e00ff */
[----:B------:R-:W-:Y:S01]  /*4580*/  UMOV UR10, 0x0 ;  /* 0x00000000000a7882 */ /* 0x000fe20000000000 */
[----:B------:R-:W-:Y:S01]  /*4590*/  UMOV UR11, 0x10000000 ;  /* 0x10000000000b7882 */ /* 0x000fe20000000000 */
[----:B------:R-:W-:Y:S02]  /*45a0*/  @!UP1 UIADD3 UR26, UPT, UPT, UR34, 0x20, URZ ;  /* 0x00000020221a9890 */ /* 0x000fe4000fffe0ff */
[----:B------:R-:W-:Y:S01]  /*45b0*/  @!UP1 UIADD3 UR24, UPT, UPT, UR7, 0x2200, URZ ;  /* 0x0000220007189890 */ /* 0x000fe2000fffe0ff */
[----:B------:R-:W-:Y:S01]  /*45c0*/  VOTEU.ALL UP1, P4 ;  /* 0x0000000000ff7886 */ /* 0x000fe20002020000 */
[----:B------:R-:W-:Y:S01]  /*45d0*/  UMOV UR27, UR35 ;  /* 0x00000023001b7c82 */ /* 0x000fe20008000000 */
[----:B------:R-:W-:Y:S02]  /*45e0*/  UMOV UR28, UR36 ;  /* 0x00000024001c7c82 */ /* 0x000fe40008000000 */
        /* <DEDUP_REMOVED lines=12> */
.L_x_162:
[----:B------:R-:W2:Y:S01]  /*46b0*/  LDC.64 R12, c[0x0][0xb18] ;  /* 0x0002c600ff0c7b82 */ /* 0x000ea20000000a00 */
[----:B------:R-:W-:Y:S01]  /*46c0*/  @!P4 R2UR UR8, R2 ;  /* 0x000000000208c2ca */ /* 0x000fe200000e0000 */
[----:B------:R-:W-:Y:S01]  /*46d0*/  VOTEU.ALL UP1, P4 ;  /* 0x0000000000ff7886 */ /* 0x000fe20002020000 */
[----:B------:R-:W-:Y:S01]  /*46e0*/  @!P4 R2UR UR9, R8 ;  /* 0x000000000809c2ca */ /* 0x000fe200000e0000 */
[----:B-1----:R-:W-:Y:S01]  /*46f0*/  @!P4 IMAD.MOV.U32 R0, RZ, RZ, 0x2000 ;  /* 0x00002000ff00c424 */ /* 0x002fe200078e00ff */
[----:B------:R-:W-:Y:S03]  /*4700*/  UMOV UR10, 0x0 ;  /* 0x00000000000a7882 */ /* 0x000fe60000000000 */
[----:B------:R-:W1:Y:S01]  /*4710*/  @!P1 LDC R2, c[0x0][0xb0c] ;  /* 0x0002c300ff029b82 */ /* 0x000e620000000800 */
[----:B------:R-:W-:Y:S01]  /*4720*/  @!UP1 UIADD3 UR18, UPT, UPT, UR34, 0x40, URZ ;  /* 0x0000004022129890 */ /* 0x000fe2000fffe0ff */
[----:B------:R-:W-:Y:S01]  /*4730*/  @P3 SHF.R.U32.HI R26, RZ, 0x10, R21 ;  /* 0x00000010ff1a3819 */ /* 0x000fe20000011615 */
[----:B------:R-:W-:Y:S01]  /*4740*/  @!UP1 UIADD3 UR16, UPT, UPT, UR7, 0x4200, URZ ;  /* 0x0000420007109890 */ /* 0x000fe2000fffe0ff */
[----:B------:R-:W-:Y:S01]  /*4750*/  VIADD R28, R28, 0x1 ;  /* 0x000000011c1c7836 */ /* 0x000fe20000000000 */
[----:B------:R-:W-:Y:S01]  /*4760*/  VOTEU.ALL UP1, P4 ;  /* 0x0000000000ff7886 */ /* 0x000fe20002020000 */
[----:B------:R-:W-:Y:S01]  /*4770*/  UMOV UR11, 0x10000000 ;  /* 0x10000000000b7882 */ /* 0x000fe20000000000 */
[----:B------:R-:W-:Y:S01]  /*4780*/  UMOV UR19, UR35 ;  /* 0x0000002300137c82 */ /* 0x000fe20008000000 */
[----:B------:R-:W-:Y:S01]  /*4790*/  IMAD.U32 R9, RZ, RZ, UR8 ;  /* 0x00000008ff097e24 */ /* 0x000fe2000f8e00ff */
[----:B------:R-:W-:Y:S01]  /*47a0*/  UMOV UR20, UR36 ;  /* 0x0000002400147c82 */ /* 0x000fe20008000000 */
[----:B------:R-:W-:Y:S01]  /*47b0*/  IMAD.U32 R8, RZ, RZ, UR9 ;  /* 0x00000009ff087e24 */ /* 0x000fe2000f8e00ff */
[----:B------:R-:W-:Y:S02]  /*47c0*/  UPRMT UR8, UR37, 0x654, UR17 ;  /* 0x0000065425087896 */ /* 0x000fe40008000011 */
[----:B------:R-:W-:Y:S02]  /*47d0*/  @!P4 R2UR UR15, R9 ;  /* 0x00000000090fc2ca */ /* 0x000fe400000e0000 */
[----:B------:R-:W-:Y:S02]  /*47e0*/  @!P4 R2UR UR14, R8 ;  /* 0x00000000080ec2ca */ /* 0x000fe400000e0000 */
[----:B------:R-:W3:Y:S11]  /*47f0*/  LDC.64 R8, c[0x0][0xb10] ;  /* 0x0002c400ff087b82 */ /* 0x000ef60000000a00 */
[----:B------:R1:W-:Y:S01]  /*4800*/  @!UP1 UTMALDG.3D [UR16], [UR14], desc[UR10] ;  /* 0x00000a100e0095b4 */ /* 0x0003e20008011000 */
[----:B------:R5:W-:Y:S01]  /*4810*/  @!P4 SYNCS.ARRIVE.TRANS64.RED.A0TR RZ, [UR7+0x40], R0 ;  /* 0x00004000ffffc9a7 */ /* 0x000be20008300407 */
[C---:B---3--:R-:W-:Y:S01]  /*4820*/  @!P1 IMAD.HI.U32 R8, R11.reuse, R8, RZ ;  /* 0x000000080b089227 */ /* 0x048fe200078e00ff */
[----:B--2---:R-:W-:Y:S02]  /*4830*/  @!P1 ISETP.NE.AND P0, PT, R12, 0x1, PT ;  /* 0x000000010c00980c */ /* 0x004fe40003f05270 */
[----:B-1----:R-:W-:Y:S01]  /*4840*/  @!P1 ISETP.NE.AND P2, PT, R2, 0x1, PT ;  /* 0x000000010200980c */ /* 0x002fe20003f45270 */
[----:B------:R-:W-:Y:S01]  /*4850*/  SYNCS.ARRIVE.TRANS64.RED.A1T0 RZ, [UR8], RZ ;  /* 0x000000ffffff79a7 */ /* 0x000fe20008100408 */
[C---:B------:R-:W-:Y:S01]  /*4860*/  @!P1 IMAD.HI.U32 R13, R10.reuse, R13, RZ ;  /* 0x0000000d0a0d9227 */ /* 0x040fe200078e00ff */
[----:B------:R-:W-:Y:S04]  /*4870*/  @!P1 SHF.R.U32.HI R8, RZ, R9, R8 ;  /* 0x00000009ff089219 */ /* 0x000fe80000011608 */
[----:B------:R-:W-:Y:S01]  /*4880*/  @!P1 SEL R8, R11, R8, !P2 ;  /* 0x000000080b089207 */ /* 0x000fe20005000000 */
[----:B------:R-:W1:Y:S01]  /*4890*/  SYNCS.PHASECHK.TRANS64.TRYWAIT P5, [UR7+0x68], R14 ;  /* 0x0000680eff0075a7 */ /* 0x000e6200080a1107 */
[----:B-----5:R-:W2:Y:S02]  /*48a0*/  @!P1 LDC R0, c[0x0][0xb20] ;  /* 0x0002c800ff009b82 */ /* 0x020ea40000000800 */
[----:B--2---:R-:W-:Y:S04]  /*48b0*/  @!P1 SHF.R.U32.HI R0, RZ, R0, R13 ;  /* 0x00000000ff009219 */ /* 0x004fe8000001160d */
[----:B------:R-:W-:Y:S05]  /*48c0*/  @!P1 SEL R9, R10, R0, !P0 ;  /* 0x000000000a099207 */ /* 0x000fea0004000000 */
[----:B------:R-:W-:Y:S02]  /*48d0*/  @!P1 IMAD.IADD R0, R9, 0x1, -R8 ;  /* 0x0000000109009824 */ /* 0x000fe400078e0a08 */
[----:B------:R-:W-:Y:S02]  /*48e0*/  @!P1 IMAD.IADD R8, R8, 0x1, -R9 ;  /* 0x0000000108089824 */ /* 0x000fe400078e0a09 */
[----:B------:R-:W-:Y:S02]  /*48f0*/  @!P1 IMAD R11, R0, R2, R11 ;  /* 0x00000002000b9224 */ /* 0x000fe400078e020b */
[----:B------:R-:W-:Y:S01]  /*4900*/  @!P1 IMAD R10, R8, R12, R10 ;  /* 0x0000000c080a9224 */ /* 0x000fe200078e020a */
[----:B-1----:R-:W-:Y:S06]  /*4910*/  @!P5 BRA `(.L_x_76) ;  /* 0x0000004c0070d947 */ /* 0x002fec0003800000 */
.L_x_164:
[----:B------:R-:W-:Y:S01]  /*4920*/  @!P4 IADD3 R2, P0, PT, R30, 0x580, RZ ;  /* 0x000005801e02c810 */ /* 0x000fe20007f1e0ff */
[----:B------:R-:W-:Y:S01]  /*4930*/  VOTEU.ALL UP1, P4 ;  /* 0x0000000000ff7886 */ /* 0x000fe20002020000 */
[----:B------:R-:W-:Y:S01]  /*4940*/  UMOV UR18, 0x0 ;  /* 0x0000000000127882 */ /* 0x000fe20000000000 */
[----:B------:R-:W-:Y:S01]  /*4950*/  UMOV UR19, 0x10000000 ;  /* 0x1000000000137882 */ /* 0x000fe20000000000 */
[----:B------:R-:W-:Y:S01]  /*4960*/  @!P4 R2UR UR9, R2 ;  /* 0x000000000209c2ca */ /* 0x000fe200000e0000 */
[----:B-1----:R-:W-:Y:S01]  /*4970*/  @!P4 IMAD.X R0, RZ, RZ, R31, P0 ;  /* 0x000000ffff00c224 */ /* 0x002fe200000e061f */
[----:B------:R-:W-:Y:S01]  /*4980*/  @!UP1 UIADD3 UR10, UPT, UPT, UR34, 0x60, URZ ;  /* 0x00000060220a9890 */ /* 0x000fe2000fffe0ff */
[----:B------:R-:W-:Y:S01]  /*4990*/  ISETP.NE.AND P0, PT, R28, 0x2, PT ;  /* 0x000000021c00780c */ /* 0x000fe20003f05270 */
[----:B------:R-:W-:Y:S01]  /*49a0*/  UMOV UR11, UR35 ;  /* 0x00000023000b7c82 */ /* 0x000fe20008000000 */
[----:B------:R-:W-:Y:S01]  /*49b0*/  UMOV UR12, UR36 ;  /* 0x00000024000c7c82 */ /* 0x000fe20008000000 */
[----:B------:R-:W-:Y:S01]  /*49c0*/  @!P4 R2UR UR8, R0 ;  /* 0x000000000008c2ca */ /* 0x000fe200000e0000 */
[----:B------:R-:W-:Y:S01]  /*49d0*/  IMAD.IADD R14, R10, 0x1, R86 ;  /* 0x000000010a0e7824 */ /* 0x000fe200078e0256 */
[----:B------:R-:W-:Y:S01]  /*49e0*/  @P3 R2UR UR36, R26 ;  /* 0x000000001a2432ca */ /* 0x000fe200000e0000 */
[----:B------:R-:W-:Y:S01]  /*49f0*/  IMAD.IADD R15, R11, 0x1, R87 ;  /* 0x000000010b0f7824 */ /* 0x000fe200078e0257 */
[----:B------:R-:W-:Y:S02]  /*4a00*/  SEL R0, RZ, 0x1, P0 ;  /* 0x00000001ff007807 */ /* 0x000fe40000000000 */
[----:B------:R-:W-:Y:S01]  /*4a10*/  LOP3.LUT R29, R29, 0x1, RZ, 0x3c, !PT ;  /* 0x000000011d1d7812 */ /* 0x000fe200078e3cff */
[----:B------:R-:W-:Y:S01]  /*4a20*/  IMAD.U32 R8, RZ, RZ, UR9 ;  /* 0x00000009ff087e24 */ /* 0x000fe2000f8e00ff */
[----:B------:R-:W-:Y:S01]  /*4a30*/  @!UP1 UIADD3 UR9, UPT, UPT, UR7, 0x48, URZ ;  /* 0x0000004807099890 */ /* 0x000fe2000fffe0ff */
[----:B------:R-:W-:Y:S02]  /*4a40*/  LOP3.LUT R27, R27, R0, RZ, 0x3c, !PT ;  /* 0x000000001b1b7212 */ /* 0x000fe400078e3cff */
[----:B------:R-:W-:Y:S02]  /*4a50*/  SEL R28, R28, RZ, P0 ;  /* 0x000000ff1c1c7207 */ /* 0x000fe40000000000 */
[----:B------:R-:W-:Y:S01]  /*4a60*/  IMAD.U32 R9, RZ, RZ, UR8 ;  /* 0x00000008ff097e24 */ /* 0x000fe2000f8e00ff */
[----:B------:R-:W-:Y:S01]  /*4a70*/  @!P4 R2UR UR14, R8 ;  /* 0x00000000080ec2ca */ /* 0x000fe200000e0000 */
[----:B------:R-:W-:Y:S01]  /*4a80*/  @!UP1 UIADD3 UR8, UPT, UPT, UR7, 0x6200, URZ ;  /* 0x0000620007089890 */ /* 0x000fe2000fffe0ff */
[----:B------:R-:W-:Y:S02]  /*4a90*/  VOTEU.ALL UP1, P4 ;  /* 0x0000000000ff7886 */ /* 0x000fe40002020000 */
[----:B------:R-:W-:Y:S11]  /*4aa0*/  @!P4 R2UR UR15, R9 ;  /* 0x00000000090fc2ca */ /* 0x000ff600000e0000 */
[----:B------:R-:W-:Y:S02]  /*4ab0*/  @!UPT UIADD3 URZ, UPT, UPT, URZ, URZ, URZ ;  /* 0x000000fffffff290 */ /* 0x000fe4000fffe0ff */
[----:B------:R2:W-:Y:S01]  /*4ac0*/  @!UP1 UTMALDG.3D [UR8], [UR14], desc[UR18] ;  /* 0x000012080e0095b4 */ /* 0x0005e20008011000 */
[----:B------:R2:W-:Y:S01]  /*4ad0*/  @!P4 SYNCS.ARRIVE.TRANS64.RED.A0TR RZ, [UR7+0x48], R25 ;  /* 0x00004819ffffc9a7 */ /* 0x0005e20008300407 */
[----:B------:R-:W-:Y:S01]  /*4ae0*/  UPLOP3.LUT UP1, UPT, UPT, UPT, UPT, 0x80, 0x8 ;  /* 0x000000000008789c */ /* 0x000fe20003f2f070 */
[----:B------:R-:W-:Y:S01]  /*4af0*/  SYNCS.ARRIVE.TRANS64.RED.A1T0 RZ, [UR13], RZ ;  /* 0x000000ffffff79a7 */ /* 0x000fe2000810040d */
[----:B------:R-:W-:Y:S09]  /*4b00*/  @P3 BRA `(.L_x_77) ;  /* 0xfffffff000a03947 */ /* 0x000ff2000383ffff */
[----:B------:R-:W-:-:S04]  /*4b10*/  SHF.L.U32 R2, R29, 0x1f, RZ ;  /* 0x0000001f1d027819 */ /* 0x000fc800000006ff */
[----:B------:R-:W1:Y:S02]  /*4b20*/  SYNCS.PHASECHK.TRANS64.TRYWAIT P0, [UR7+0x50], R2 ;  /* 0x00005002ff0075a7 */ /* 0x000e640008001107 */
[----:B-1----:R-:W-:Y:S05]  /*4b30*/  @!P0 BRA `(.L_x_78) ;  /* 0x0000004c00008947 */ /* 0x002fea0003800000 */
.L_x_166:
[----:B------:R-:W3:Y:S02]  /*4b40*/  SYNCS.PHASECHK.TRANS64.TRYWAIT P0, [UR7+0x58], R2 ;  /* 0x00005802ff0075a7 */ /* 0x000ee40008001107 */
[----:B---3--:R-:W-:Y:S05]  /*4b50*/  @!P0 BRA `(.L_x_79) ;  /* 0x0000004c00108947 */ /* 0x008fea0003800000 */
.L_x_168:
[----:B------:R-:W3:Y:S02]  /*4b60*/  SYNCS.PHASECHK.TRANS64.TRYWAIT P0, [UR7+0x60], R2 ;  /* 0x00006002ff0075a7 */ /* 0x000ee40008001107 */
[----:B---3--:R-:W-:Y:S05]  /*4b70*/  @!P0 BRA `(.L_x_80) ;  /* 0x0000004c00208947 */ /* 0x008fea0003800000 */
.L_x_170:
[----:B-1----:R-:W-:-:S07]  /*4b80*/  MOV R0, UR7 ;  /* 0x0000000700007c02 */ /* 0x002fce0008000f00 */
.L_x_81:
[----:B-1----:R-:W-:-:S04]  /*4b90*/  SHF.L.U32 R2, R29, 0x1f, RZ ;  /* 0x0000001f1d027819 */ /* 0x002fc800000006ff */
[----:B------:R1:W3:Y:S03]  /*4ba0*/  SYNCS.PHASECHK.TRANS64.TRYWAIT P0, [R0+URZ+0x68], R2 ;  /* 0x00006802000075a7 */ /* 0x0002e600080011ff */
[----:B---3--:R-:W-:Y:S05]  /*4bb0*/  @!P0 NANOSLEEP.SYNCS 0x989680 ;  /* 0x009896800000895d */ /* 0x008fea0003900000 */
[----:B------:R-:W3:Y:S02]  /*4bc0*/  @!P0 SYNCS.PHASECHK.TRANS64 P0, [R0+URZ+0x68], R2 ;  /* 0x00006802000085a7 */ /* 0x000ee400080010ff */
[----:B--23--:R-:W-:Y:S05]  /*4bd0*/  @P0 EXIT ;  /* 0x000000000000094d */ /* 0x00cfea0003800000 */
[----:B------:R-:W-:Y:S05]  /*4be0*/  BRA `(.L_x_81) ;  /* 0xfffffffc00e87947 */ /* 0x000fea000383ffff */
.L_x_66:
[----:B------:R-:W-:-:S06]  /*4bf0*/  UISETP.GE.AND UP1, UPT, UR8, 0x4, UPT ;  /* 0x000000040800788c */ /* 0x000fcc000bf26270 */
[----:B------:R-:W-:-:S13]  /*4c00*/  PLOP3.LUT P0, PT, PT, PT, UP1, 0x80, 0x8 ;  /* 0x000000000008781c */ /* 0x000fda0003f0f018 */
[----:B------:R-:W-:Y:S05]  /*4c10*/  @!P0 EXIT ;  /* 0x000000000000894d */ /* 0x000fea0003800000 */
[----:B------:R-:W-:Y:S01]  /*4c20*/  BAR.SYNC.DEFER_BLOCKING 0x6, 0xa0 ;  /* 0x0182800000007b1d */ /* 0x000fe20000010000 */
[C---:B------:R-:W-:Y:S01]  /*4c30*/  IMAD.SHL.U32 R2, R101.reuse, 0x20, RZ ;  /* 0x0000002065027824 */ /* 0x040fe200078e00ff */
[C---:B------:R-:W-:Y:S01]  /*4c40*/  SHF.L.U32 R46, R101.reuse, 0x10, RZ ;  /* 0x00000010652e7819 */ /* 0x040fe200000006ff */
[C---:B------:R-:W-:Y:S01]  /*4c50*/  IMAD.SHL.U32 R100, R101.reuse, 0x4, RZ ;  /* 0x0000000465647824 */ /* 0x040fe200078e00ff */
[C---:B------:R-:W-:Y:S01]  /*4c60*/  LOP3.LUT R102, R101.reuse, 0x60, RZ, 0xc0, !PT ;  /* 0x0000006065667812 */ /* 0x040fe200078ec0ff */
[----:B------:R-:W-:Y:S01]  /*4c70*/  HFMA2 R97, -RZ, RZ, 0, 5.9604644775390625e-08 ;  /* 0x00000001ff617431 */ /* 0x000fe200000001ff */
[----:B------:R-:W-:Y:S02]  /*4c80*/  UMOV UR48, 0x400 ;  /* 0x0000040000307882 */ /* 0x000fe40000000000 */
[----:B------:R-:W1:Y:S01]  /*4c90*/  LDC R91, c[0x0][0x370] ;  /* 0x0000dc00ff5b7b82 */ /* 0x000e620000000800 */
[----:B------:R-:W-:Y:S01]  /*4ca0*/  ULEA UR48, UR37, UR48, 0x18 ;  /* 0x0000003025307291 */ /* 0x000fe2000f8ec0ff */
[----:B------:R-:W-:Y:S01]  /*4cb0*/  LOP3.LUT R3, R2, 0xc0, RZ, 0xc0, !PT ;  /* 0x000000c002037812 */ /* 0x000fe200078ec0ff */
[----:B------:R-:W-:Y:S01]  /*4cc0*/  HFMA2 R95, -RZ, RZ, 0, 0 ;  /* 0x00000000ff5f7431 */ /* 0x000fe200000001ff */
[----:B------:R-:W-:Y:S01]  /*4cd0*/  LOP3.LUT R99, R101, 0x2, RZ, 0xc0, !PT ;  /* 0x0000000265637812 */ /* 0x000fe200078ec0ff */
[----:B------:R-:W-:Y:S01]  /*4ce0*/  UIADD3 UR4, UPT, UPT, UR48, 0x200, URZ ;  /* 0x0000020030047890 */ /* 0x000fe2000fffe0ff */
[----:B------:R-:W-:Y:S01]  /*4cf0*/  LOP3.LUT R100, R3, 0x18, R100, 0xf8, !PT ;  /* 0x0000001803647812 */ /* 0x000fe200078ef864 */
[----:B------:R-:W-:Y:S01]  /*4d00*/  IMAD.MOV.U32 R45, RZ, RZ, RZ ;  /* 0x000000ffff2d7224 */ /* 0x000fe200078e00ff */
[----:B------:R-:W2:Y:S01]  /*4d10*/  LDC R42, c[0x0][0xb0c] ;  /* 0x0002c300ff2a7b82 */ /* 0x000ea20000000800 */
[----:B------:R-:W-:Y:S01]  /*4d20*/  LOP3.LUT R46, R46, 0x600000, RZ, 0xc0, !PT ;  /* 0x006000002e2e7812 */ /* 0x000fe200078ec0ff */
[----:B------:R-:W-:Y:S01]  /*4d30*/  IMAD.MOV.U32 R105, RZ, RZ, RZ ;  /* 0x000000ffff697224 */ /* 0x000fe200078e00ff */
[----:B------:R-:W-:Y:S01]  /*4d40*/  LOP3.LUT R100, R100, 0xf20, R2, 0xf8, !PT ;  /* 0x00000f2064647812 */ /* 0x000fe200078ef802 */
[----:B------:R-:W-:Y:S01]  /*4d50*/  IMAD.U32 R93, RZ, RZ, UR4 ;  /* 0x00000004ff5d7e24 */ /* 0x000fe2000f8e00ff */
[----:B------:R-:W-:Y:S01]  /*4d60*/  LOP3.LUT R101, R101, 0x4, RZ, 0xc0, !PT ;  /* 0x0000000465657812 */ /* 0x000fe200078ec0ff */
[----:B------:R-:W4:Y:S01]  /*4d70*/  LDCU.64 UR52, c[0x0][0x348] ;  /* 0x00006900ff3477ac */ /* 0x000f220008000a00 */
[----:B------:R-:W-:Y:S01]  /*4d80*/  MOV R96, RZ ;  /* 0x000000ff00607202 */ /* 0x000fe20000000f00 */
[----:B------:R-:W1:Y:S01]  /*4d90*/  LDC R89, c[0x0][0xb20] ;  /* 0x0002c800ff597b82 */ /* 0x000e620000000800 */
[----:B------:R-:W3:Y:S01]  /*4da0*/  LDS R0, [UR48+0x130] ;  /* 0x00013030ff007984 */ /* 0x000ee20008000800 */
[----:B------:R-:W-:Y:S01]  /*4db0*/  IMAD R100, R100, 0x2, R93 ;  /* 0x0000000264647824 */ /* 0x000fe200078e025d */
[----:B------:R-:W1:Y:S03]  /*4dc0*/  LDCU.64 UR38, c[0x0][0x888] ;  /* 0x00011100ff2677ac */ /* 0x000e660008000a00 */
[--C-:B------:R-:W-:Y:S01]  /*4dd0*/  IMAD R99, R99, -0x10, R100.reuse ;  /* 0xfffffff063637824 */ /* 0x100fe200078e0264 */
[----:B------:R-:W1:Y:S01]  /*4de0*/  LDCU.64 UR44, c[0x0][0x890] ;  /* 0x00011200ff2c77ac */ /* 0x000e620008000a00 */
[----:B------:R-:W1:Y:S01]  /*4df0*/  LDC R41, c[0x0][0xb30] ;  /* 0x0002cc00ff297b82 */ /* 0x000e620000000800 */
[----:B------:R-:W-:Y:S01]  /*4e00*/  IMAD R98, R101, -0x10, R100 ;  /* 0xfffffff065627824 */ /* 0x000fe200078e0264 */
[----:B------:R-:W-:Y:S01]  /*4e10*/  UMOV UR49, URZ ;  /* 0x000000ff00317c82 */ /* 0x000fe20008000000 */
[----:B------:R-:W-:-:S05]  /*4e20*/  UMOV UR51, URZ ;  /* 0x000000ff00337c82 */ /* 0x000fca0008000000 */
[----:B------:R-:W1:Y:S08]  /*4e30*/  LDC.64 R84, c[0x0][0xb10] ;  /* 0x0002c400ff547b82 */ /* 0x000e700000000a00 */
[----:B------:R-:W1:Y:S08]  /*4e40*/  LDC.64 R38, c[0x0][0xb18] ;  /* 0x0002c600ff267b82 */ /* 0x000e700000000a00 */
[----:B------:R-:W1:Y:S08]  /*4e50*/  LDC.64 R36, c[0x0][0xb28] ;  /* 0x0002ca00ff247b82 */ /* 0x000e700000000a00 */
[----:B------:R-:W1:Y:S01]  /*4e60*/  LDC.64 R82, c[0x0][0x8b0] ;  /* 0x00022c00ff527b82 */ /* 0x000e620000000a00 */
[----:B---3--:R-:W-:-:S07]  /*4e70*/  IMAD.IADD R46, R0, 0x1, R46 ;  /* 0x00000001002e7824 */ /* 0x008fce00078e022e */
[----:B------:R-:W3:Y:S08]  /*4e80*/  LDC.64 R80, c[0x0][0x8a8] ;  /* 0x00022a00ff507b82 */ /* 0x000ef00000000a00 */
[----:B--2-4-:R-:W1:Y:S02]  /*4e90*/  LDC R90, c[0x0][0x374] ;  /* 0x0000dd00ff5a7b82 */ /* 0x014e640000000800 */
.L_x_125:
[----:B------:R-:W-:Y:S02]  /*4ea0*/  LEA R0, R105, UR48, 0x3 ;  /* 0x0000003069007c11 */ /* 0x000fe4000f8e18ff */
[----:B------:R-:W-:Y:S02]  /*4eb0*/  SHF.L.U32 R2, R95, 0x1f, RZ ;  /* 0x0000001f5f027819 */ /* 0x000fe400000006ff */
[----:B-1----:R-:W-:Y:S02]  /*4ec0*/  LEA R16, R105, UR48, 0x4 ;  /* 0x0000003069107c11 */ /* 0x002fe4000f8e20ff */
[----:B------:R-:W2:Y:S02]  /*4ed0*/  SYNCS.PHASECHK.TRANS64.TRYWAIT P0, [R0+URZ+0x80], R2 ;  /* 0x00008002000075a7 */ /* 0x000ea400080011ff */
[----:B--23--:R-:W-:Y:S05]  /*4ee0*/  @!P0 BRA `(.L_x_82) ;  /* 0x00000048005c8947 */ /* 0x00cfea0003800000 */
.L_x_171:
[----:B------:R-:W4:Y:S01]  /*4ef0*/  LDC.64 R10, c[0x0][0xb10] ;  /* 0x0002c400ff0a7b82 */ /* 0x000f220000000a00 */
[----:B------:R-:W3:Y:S01]  /*4f00*/  LDS.128 R16, [R16+0x110] ;  /* 0x0001100010107984 */ /* 0x000ee20000000c00 */
[----:B-1----:R-:W-:Y:S01]  /*4f10*/  ISETP.NE.AND P1, PT, R41, 0x1, PT ;  /* 0x000000012900780c */ /* 0x002fe20003f25270 */
[----:B--2---:R-:W-:Y:S01]  /*4f20*/  VIADD R0, R0, 0x90 ;  /* 0x0000009000007836 */ /* 0x004fe20000000000 */
[----:B------:R-:W-:Y:S04]  /*4f30*/  ISETP.GE.AND P0, PT, R40, 0x1, PT ;  /* 0x000000012800780c */ /* 0x000fe80003f06270 */
[----:B------:R-:W1:Y:S01]  /*4f40*/  LDC.64 R8, c[0x0][0xb18] ;  /* 0x0002c600ff087b82 */ /* 0x000e620000000a00 */
[----:B------:R-:W-:Y:S01]  /*4f50*/  PRMT R0, RZ, 0x654, R0 ;  /* 0x00000654ff007816 */ /* 0x000fe20000000000 */
[----:B------:R-:W-:Y:S01]  /*4f60*/  @!PT LDS RZ, [RZ] ;  /* 0x00000000fffff984 */ /* 0x000fe20000000800 */
[----:B------:R-:W-:Y:S01]  /*4f70*/  @!PT LDS RZ, [RZ] ;  /* 0x00000000fffff984 */ /* 0x000fe20000000800 */
[----:B------:R-:W-:Y:S01]  /*4f80*/  @!PT LDS RZ, [RZ] ;  /* 0x00000000fffff984 */ /* 0x000fe20000000800 */
[----:B------:R-:W-:Y:S01]  /*4f90*/  @!PT LDS RZ, [RZ] ;  /* 0x00000000fffff984 */ /* 0x000fe20000000800 */
[----:B------:R2:W-:Y:S06]  /*4fa0*/  MEMBAR.ALL.CTA ;  /* 0x0000000000007992 */ /* 0x0005ec0000008000 */
[----:B--2---:R-:W2:Y:S01]  /*4fb0*/  FENCE.VIEW.ASYNC.S ;  /* 0x00000000000073c6 */ /* 0x004ea20000000000 */
[----:B------:R-:W1:Y:S08]  /*4fc0*/  @!P1 LDC R12, c[0x0][0xb20] ;  /* 0x0002c800ff0c9b82 */ /* 0x000e700000000800 */
[----:B------:R-:W1:Y:S01]  /*4fd0*/  @!P1 LDC R7, c[0x0][0xb0c] ;  /* 0x0002c300ff079b82 */ /* 0x000e620000000800 */
[----:B--2---:R2:W-:Y:S01]  /*4fe0*/  SYNCS.ARRIVE.TRANS64.RED.A1T0 RZ, [R0+URZ], RZ ;  /* 0x000000ff00ff79a7 */ /* 0x0045e200081004ff */
[----:B---3--:R-:W-:Y:S04]  /*4ff0*/  LOP3.LUT P4, RZ, R18, 0x1, RZ, 0xc0, !PT ;  /* 0x0000000112ff7812 */ /* 0x008fe8000788c0ff */
[----:B------:R-:W-:Y:S09]  /*5000*/  P2R R103, PR, RZ, 0x10 ;  /* 0x00000010ff677803 */ /* 0x000ff20000000000 */
[----:B------:R-:W-:Y:S02]  /*5010*/  @P4 MOV R44, R16 ;  /* 0x00000010002c4202 */ /* 0x000fe40000000f00 */
[----:B------:R-:W-:Y:S01]  /*5020*/  @P4 LOP3.LUT R43, R17, 0xffff, RZ, 0xc0, !PT ;  /* 0x0000ffff112b4812 */ /* 0x000fe200078ec0ff */
[----:B--2-4-:R-:W-:Y:S06]  /*5030*/  @!P0 BRA `(.L_x_83) ;  /* 0x0000000000a48947 */ /* 0x014fec0003800000 */
[----:B------:R-:W-:Y:S01]  /*5040*/  IMAD.HI.U32 R0, R90, R39, RZ ;  /* 0x000000275a007227 */ /* 0x000fe200078e00ff */
[----:B------:R-:W-:Y:S02]  /*5050*/  ISETP.NE.AND P0, PT, R38, 0x1, PT ;  /* 0x000000012600780c */ /* 0x000fe40003f05270 */
[----:B------:R-:W-:Y:S01]  /*5060*/  ISETP.NE.AND P2, PT, R40, 0x1, PT ;  /* 0x000000012800780c */ /* 0x000fe20003f45270 */
[----:B------:R-:W-:Y:S01]  /*5070*/  IMAD.HI.U32 R4, R91, R84, RZ ;  /* 0x000000545b047227 */ /* 0x000fe200078e00ff */
[----:B------:R-:W-:Y:S02]  /*5080*/  SHF.R.U32.HI R0, RZ, R89, R0 ;  /* 0x00000059ff007219 */ /* 0x000fe40000011600 */
[----:B------:R-:W-:Y:S01]  /*5090*/  ISETP.NE.AND P3, PT, R42, 0x1, PT ;  /* 0x000000012a00780c */ /* 0x000fe20003f65270 */
[----:B------:R-:W-:Y:S01]  /*50a0*/  IMAD.HI.U32 R6, R43, R39, RZ ;  /* 0x000000272b067227 */ /* 0x000fe200078e00ff */
[-C--:B------:R-:W-:Y:S02]  /*50b0*/  SHF.R.U32.HI R4, RZ, R85.reuse, R4 ;  /* 0x00000055ff047219 */ /* 0x080fe40000011604 */
[----:B------:R-:W-:Y:S01]  /*50c0*/  SEL R0, R90, R0, !P0 ;  /* 0x000000005a007207 */ /* 0x000fe20004000000 */
[----:B------:R-:W-:Y:S01]  /*50d0*/  IMAD.HI.U32 R5, R44, R84, RZ ;  /* 0x000000542c057227 */ /* 0x000fe200078e00ff */
[----:B------:R-:W-:Y:S03]  /*50e0*/  SEL R4, R91, R4, !P3 ;  /* 0x000000045b047207 */ /* 0x000fe60005800000 */
[-C--:B------:R-:W-:Y:S01]  /*50f0*/  IMAD.HI.U32 R3, R0, R36.reuse, RZ ;  /* 0x0000002400037227 */ /* 0x080fe200078e00ff */
[----:B------:R-:W-:Y:S03]  /*5100*/  SHF.R.U32.HI R5, RZ, R85, R5 ;  /* 0x00000055ff057219 */ /* 0x000fe60000011605 */
[----:B------:R-:W-:Y:S01]  /*5110*/  IMAD.HI.U32 R2, R4, R36, RZ ;  /* 0x0000002404027227 */ /* 0x000fe200078e00ff */
[----:B------:R-:W-:Y:S02]  /*5120*/  @P2 SHF.R.U32.HI R0, RZ, R37, R3 ;  /* 0x00000025ff002219 */ /* 0x000fe40000011603 */
[----:B------:R-:W-:Y:S02]  /*5130*/  SHF.R.U32.HI R3, RZ, R89, R6 ;  /* 0x00000059ff037219 */ /* 0x000fe40000011606 */
[----:B------:R-:W-:Y:S01]  /*5140*/  @P2 SHF.R.U32.HI R4, RZ, R37, R2 ;  /* 0x00000025ff042219 */ /* 0x000fe20000011602 */
[----:B------:R-:W-:Y:S01]  /*5150*/  IMAD R0, R40, R0, RZ ;  /* 0x0000000028007224 */ /* 0x000fe200078e02ff */
[----:B------:R-:W-:Y:S02]  /*5160*/  SEL R3, R43, R3, !P0 ;  /* 0x000000032b037207 */ /* 0x000fe40004000000 */
[----:B------:R-:W-:Y:S01]  /*5170*/  SEL R2, R44, R5, !P3 ;  /* 0x000000052c027207 */ /* 0x000fe20005800000 */
[----:B------:R-:W-:Y:S01]  /*5180*/  IMAD R5, R40, R4, RZ ;  /* 0x0000000428057224 */ /* 0x000fe200078e02ff */
[C---:B------:R-:W-:Y:S01]  /*5190*/  ISETP.GE.AND P0, PT, R3.reuse, R0, PT ;  /* 0x000000000300720c */ /* 0x040fe20003f06270 */
[C---:B------:R-:W-:Y:S03]  /*51a0*/  IMAD.HI.U32 R0, R3.reuse, R36, RZ ;  /* 0x0000002403007227 */ /* 0x040fe600078e00ff */
[C---:B------:R-:W-:Y:S02]  /*51b0*/  ISETP.GE.OR P0, PT, R2.reuse, R5, P0 ;  /* 0x000000050200720c */ /* 0x040fe40000706670 */
[----:B------:R-:W-:Y:S04]  /*51c0*/  SHF.R.U32.HI R0, RZ, R37, R0 ;  /* 0x00000025ff007219 */ /* 0x000fe80000011600 */
[C---:B------:R-:W-:Y:S05]  /*51d0*/  SEL R6, R3.reuse, R0, !P2 ;  /* 0x0000000003067207 */ /* 0x040fea0005000000 */
        /* <DEDUP_REMOVED lines=14> */
[----:B------:R-:W-:Y:S07]  /*52c0*/  IMAD R43, R3, R38, R43 ;  /* 0x00000026032b7224 */ /* 0x000fee00078e022b */
.L_x_83:
[----:B-1----:R-:W-:Y:S01]  /*52d0*/  @!P1 ISETP.NE.AND P0, PT, R8, 0x1, PT ;  /* 0x000000010800980c */ /* 0x002fe20003f05270 */
[----:B------:R-:W-:Y:S01]  /*52e0*/  @!P1 IMAD.HI.U32 R2, R43, R9, RZ ;  /* 0x000000092b029227 */ /* 0x000fe200078e00ff */
[----:B------:R-:W-:Y:S01]  /*52f0*/  R2UR UR42, R15 ;  /* 0x000000000f2a72ca */ /* 0x000fe200000e0000 */
[----:B------:R-:W-:Y:S01]  /*5300*/  BSSY.RECONVERGENT B6, `(.L_x_84) ;  /* 0x0000031000067945 */ /* 0x000fe20003800200 */
[----:B------:R-:W-:Y:S01]  /*5310*/  R2UR UR41, R14 ;  /* 0x000000000e2972ca */ /* 0x000fe200000e0000 */
[C---:B------:R-:W-:Y:S01]  /*5320*/  @!P1 IMAD.HI.U32 R0, R44.reuse, R10, RZ ;  /* 0x0000000a2c009227 */ /* 0x040fe200078e00ff */
[----:B------:R-:W-:Y:S02]  /*5330*/  @!P1 SHF.R.U32.HI R2, RZ, R12, R2 ;  /* 0x0000000cff029219 */ /* 0x000fe40000011602 */
[----:B------:R-:W-:Y:S01]  /*5340*/  @!P1 ISETP.NE.AND P2, PT, R7, 0x1, PT ;  /* 0x000000010700980c */ /* 0x000fe20003f45270 */
[----:B------:R-:W-:Y:S01]  /*5350*/  VIADD R105, R105, 0x1 ;  /* 0x0000000169697836 */ /* 0x000fe20000000000 */
[----:B------:R-:W-:Y:S02]  /*5360*/  @!P1 SEL R2, R43, R2, !P0 ;  /* 0x000000022b029207 */ /* 0x000fe40004000000 */
[----:B------:R-:W-:Y:S02]  /*5370*/  @!P1 SHF.R.U32.HI R0, RZ, R11, R0 ;  /* 0x0000000bff009219 */ /* 0x000fe40000011600 */
[----:B------:R-:W-:Y:S01]  /*5380*/  LOP3.LUT P0, RZ, R93, 0x1b0, RZ, 0xc0, !PT ;  /* 0x000001b05dff7812 */ /* 0x000fe2000780c0ff */
[----:B------:R-:W-:Y:S01]  /*5390*/  USHF.L.U32 UR42, UR42, 0x7, URZ ;  /* 0x000000072a2a7899 */ /* 0x000fe200080006ff */
[----:B------:R-:W-:Y:S01]  /*53a0*/  @!P1 SEL R3, R44, R0, !P2 ;  /* 0x000000002c039207 */ /* 0x000fe20005000000 */
[----:B------:R-:W-:Y:S01]  /*53b0*/  USHF.L.U32 UR41, UR41, 0x7, URZ ;  /* 0x0000000729297899 */ /* 0x000fe200080006ff */
[----:B------:R-:W-:Y:S03]  /*53c0*/  @P4 SHF.R.U32.HI R94, RZ, 0x10, R17 ;  /* 0x00000010ff5e4819 */ /* 0x000fe60000011611 */
[----:B------:R-:W-:Y:S02]  /*53d0*/  @!P1 IMAD.IADD R0, R2, 0x1, -R3 ;  /* 0x0000000102009824 */ /* 0x000fe400078e0a03 */
[----:B------:R-:W-:Y:S02]  /*53e0*/  @!P1 IMAD.IADD R2, R3, 0x1, -R2 ;  /* 0x0000000103029824 */ /* 0x000fe400078e0a02 */
[----:B------:R-:W-:Y:S02]  /*53f0*/  @!P1 IMAD R44, R0, R7, R44 ;  /* 0x00000007002c9224 */ /* 0x000fe400078e022c */
[----:B------:R-:W-:Y:S01]  /*5400*/  @!P1 IMAD R43, R2, R8, R43 ;  /* 0x00000008022b9224 */ /* 0x000fe200078e022b */
[----:B------:R-:W-:Y:S06]  /*5410*/  @!P0 BRA `(.L_x_85) ;  /* 0x00000000007c8947 */ /* 0x000fec0003800000 */
[----:B------:R-:W1:Y:S01]  /*5420*/  LDCU.64 UR8, c[0x4][0x80] ;  /* 0x01001000ff0877ac */ /* 0x000e620008000a00 */
[----:B------:R-:W-:Y:S01]  /*5430*/  MOV R2, 0x0 ;  /* 0x0000000000027802 */ /* 0x000fe20000000f00 */
[----:B------:R-:W-:Y:S02]  /*5440*/  HFMA2 R12, -RZ, RZ, 0, 5.9604644775390625e-08 ;  /* 0x00000001ff0c7431 */ /* 0x000fe400000001ff */
[----:B------:R-:W-:Y:S01]  /*5450*/  IMAD.MOV.U32 R8, RZ, RZ, 0x70 ;  /* 0x00000070ff087424 */ /* 0x000fe200078e00ff */
[----:B------:R2:W3:Y:S01]  /*5460*/  LDC.64 R14, c[0x4][R2] ;  /* 0x01000000020e7b82 */ /* 0x0004e20000000a00 */
[----:B------:R-:W4:Y:S01]  /*5470*/  LDCU.64 UR6, c[0x4][0x88] ;  /* 0x01001100ff0677ac */ /* 0x000f220008000a00 */
[----:B------:R-:W-:Y:S01]  /*5480*/  IMAD.MOV.U32 R13, RZ, RZ, RZ ;  /* 0x000000ffff0d7224 */ /* 0x000fe200078e00ff */
[----:B------:R-:W2:Y:S01]  /*5490*/  LDCU.64 UR4, c[0x4][0x8] ;  /* 0x01000100ff0477ac */ /* 0x000ea20008000a00 */
[----:B-1----:R-:W-:Y:S01]  /*54a0*/  MOV R5, UR9 ;  /* 0x0000000900057c02 */ /* 0x002fe20008000f00 */
[----:B------:R-:W-:Y:S01]  /*54b0*/  IMAD.U32 R4, RZ, RZ, UR8 ;  /* 0x00000008ff047e24 */ /* 0x000fe2000f8e00ff */
[----:B----4-:R-:W-:Y:S01]  /*54c0*/  MOV R7, UR7 ;  /* 0x0000000700077c02 */ /* 0x010fe20008000f00 */
[----:B------:R-:W-:Y:S01]  /*54d0*/  IMAD.U32 R6, RZ, RZ, UR6 ;  /* 0x00000006ff067e24 */ /* 0x000fe2000f8e00ff */
[----:B--2---:R-:W-:Y:S01]  /*54e0*/  MOV R11, UR5 ;  /* 0x00000005000b7c02 */ /* 0x004fe20008000f00 */
[----:B------:R-:W-:Y:S02]  /*54f0*/  IMAD.U32 R10, RZ, RZ, UR4 ;  /* 0x00000004ff0a7e24 */ /* 0x000fe4000f8e00ff */
[----:B------:R-:W-:Y:S07]  /*5500*/  LEPC R20, `(.L_x_86) ;  /* 0x000000001014794e */ /* 0x000fee0000000000 */
[----:B---3-5:R-:W-:Y:S05]  /*5510*/  CALL.ABS.NOINC R14 ;  /* 0x000000000e007343 */ /* 0x028fea0003c00000 */
.L_x_86:
[----:B------:R-:W1:Y:S01]  /*5520*/  LDCU.64 UR8, c[0x4][0x80] ;  /* 0x01001000ff0877ac */ /* 0x000e620008000a00 */
[----:B------:R-:W2:Y:S01]  /*5530*/  LDC.64 R2, c[0x4][R2] ;  /* 0x0100000002027b82 */ /* 0x000ea20000000a00 */
[----:B------:R-:W-:Y:S02]  /*5540*/  HFMA2 R12, -RZ, RZ, 0, 5.9604644775390625e-08 ;  /* 0x00000001ff0c7431 */ /* 0x000fe400000001ff */
[----:B------:R-:W-:Y:S02]  /*5550*/  IMAD.MOV.U32 R8, RZ, RZ, 0x70 ;  /* 0x00000070ff087424 */ /* 0x000fe400078e00ff */
[----:B------:R-:W-:Y:S01]  /*5560*/  IMAD.MOV.U32 R13, RZ, RZ, RZ ;  /* 0x000000ffff0d7224 */ /* 0x000fe200078e00ff */
[----:B------:R-:W3:Y:S01]  /*5570*/  LDCU.64 UR6, c[0x4][0x88] ;  /* 0x01001100ff0677ac */ /* 0x000ee20008000a00 */
[----:B------:R-:W4:Y:S01]  /*5580*/  LDCU.64 UR4, c[0x4][0x8] ;  /* 0x01000100ff0477ac */ /* 0x000f220008000a00 */
[----:B-1----:R-:W-:Y:S02]  /*5590*/  MOV R4, UR8 ;  /* 0x0000000800047c02 */ /* 0x002fe40008000f00 */
[----:B------:R-:W-:Y:S02]  /*55a0*/  MOV R5, UR9 ;  /* 0x0000000900057c02 */ /* 0x000fe40008000f00 */
[----:B---3--:R-:W-:Y:S01]  /*55b0*/  MOV R7, UR7 ;  /* 0x0000000700077c02 */ /* 0x008fe20008000f00 */
[----:B------:R-:W-:Y:S01]  /*55c0*/  IMAD.U32 R6, RZ, RZ, UR6 ;  /* 0x00000006ff067e24 */ /* 0x000fe2000f8e00ff */
[----:B----4-:R-:W-:Y:S01]  /*55d0*/  MOV R11, UR5 ;  /* 0x00000005000b7c02 */ /* 0x010fe20008000f00 */
[----:B------:R-:W-:Y:S02]  /*55e0*/  IMAD.U32 R10, RZ, RZ, UR4 ;  /* 0x00000004ff0a7e24 */ /* 0x000fe4000f8e00ff */
[----:B------:R-:W-:Y:S07]  /*55f0*/  LEPC R20, `(.L_x_85) ;  /* 0x000000001014794e */ /* 0x000fee0000000000 */
[----:B--2---:R-:W-:Y:S05]  /*5600*/  CALL.ABS.NOINC R2 ;  /* 0x0000000002007343 */ /* 0x004fea0003c00000 */
.L_x_85:
[----:B------:R-:W-:Y:S05]  /*5610*/  BSYNC.RECONVERGENT B6 ;  /* 0x0000000000067941 */ /* 0x000fea0003800200 */
.L_x_84:
[----:B------:R-:W-:Y:S01]  /*5620*/  ISETP.NE.U32.AND P4, PT, R82, RZ, PT ;  /* 0x000000ff5200720c */ /* 0x000fe20003f85070 */
[----:B------:R-:W-:Y:S01]  /*5630*/  UISETP.NE.AND UP2, UPT, UR50, URZ, UPT ;  /* 0x000000ff3200728c */ /* 0x000fe2000bf45270 */
[----:B------:R-:W-:Y:S01]  /*5640*/  ISETP.NE.U32.AND P2, PT, RZ, UR38, PT ;  /* 0x00000026ff007c0c */ /* 0x000fe2000bf45070 */
[----:B------:R-:W-:Y:S01]  /*5650*/  UISETP.NE.U32.AND UP1, UPT, UR44, URZ, UPT ;  /* 0x000000ff2c00728c */ /* 0x000fe2000bf25070 */
[----:B------:R-:W-:Y:S01]  /*5660*/  ISETP.NE.AND.EX P4, PT, R83, RZ, PT, P4 ;  /* 0x000000ff5300720c */ /* 0x000fe20003f85340 */
[----:B------:R-:W-:Y:S01]  /*5670*/  UPLOP3.LUT UP0, UPT, UPT, UPT, UPT, 0x40, 0x4 ;  /* 0x000000000004789c */ /* 0x000fe20003f0e870 */
[----:B------:R-:W-:Y:S01]  /*5680*/  ISETP.NE.AND.EX P2, PT, RZ, UR39, PT, P2 ;  /* 0x00000027ff007c0c */ /* 0x000fe2000bf45320 */
[----:B------:R-:W-:Y:S01]  /*5690*/  UISETP.NE.AND.EX UP1, UPT, UR45, URZ, UPT, UP1 ;  /* 0x000000ff2d00728c */ /* 0x000fe2000bf25310 */
[----:B------:R-:W-:Y:S04]  /*56a0*/  PLOP3.LUT P1, PT, PT, PT, UP2, 0x80, 0x8 ;  /* 0x000000000008781c */ /* 0x000fe80003f2f028 */
[----:B------:R-:W-:Y:S06]  /*56b0*/  @UP2 UPLOP3.LUT UP0, UPT, UPT, UPT, UP1, 0x80, 0x8 ;  /* 0x000000000008289c */ /* 0x000fec0003f0f010 */
[----:B------:R-:W-:Y:S01]  /*56c0*/  PLOP3.LUT P0, PT, PT, PT, UP0, 0x80, 0x8 ;  /* 0x000000000008781c */ /* 0x000fe20003f0f008 */
[----:B------:R-:W-:Y:S01]  /*56d0*/  @!UPT UIADD3 URZ, UPT, UPT, URZ, URZ, URZ ;  /* 0x000000fffffff290 */ /* 0x000fe2000fffe0ff */
[----:B------:R-:W-:Y:S11]  /*56e0*/  BRA.U !UP1, `(.L_x_87) ;  /* 0x0000000109387547 */ /* 0x000ff6000b800000 */
[----:B------:R-:W-:Y:S01]  /*56f0*/  UISETP.NE.U32.AND UP0, UPT, UR38, URZ, UPT ;  /* 0x000000ff2600728c */ /* 0x000fe2000bf05070 */
[----:B------:R-:W-:Y:S02]  /*5700*/  HFMA2 R0, -RZ, RZ, 0, 5.9604644775390625e-08 ;  /* 0x00000001ff007431 */ /* 0x000fe400000001ff */
[----:B------:R-:W-:Y:S01]  /*5710*/  IMAD.MOV.U32 R88, RZ, RZ, 0x1 ;  /* 0x00000001ff587424 */ /* 0x000fe200078e00ff */
[----:B------:R-:W-:Y:S06]  /*5720*/  UISETP.NE.AND.EX UP0, UPT, UR39, URZ, UPT, UP0 ;  /* 0x000000ff2700728c */ /* 0x000fec000bf05300 */
[----:B------:R-:W-:Y:S05]  /*5730*/  PLOP3.LUT P3, PT, PT, PT, UP0, 0x80, 0x8 ;  /* 0x000000000008781c */ /* 0x000fea0003f6f008 */
[----:B------:R-:W1:Y:S01]  /*5740*/  @UP0 LDCU.64 UR6, c[0x0][0x888] ;  /* 0x00011100ff0607ac */ /* 0x000e620008000a00 */
[----:B------:R-:W-:Y:S07]  /*5750*/  @UP0 UIMAD UR4, UR36, UR44, URZ ;  /* 0x0000002c240402a4 */ /* 0x000fee000f8e02ff */
[----:B------:R-:W-:Y:S01]  /*5760*/  @!P3 PRMT R88, R0, 0x7610, R88 ;  /* 0x000076100058b816 */ /* 0x000fe20000000058 */
[----:B-1----:R-:W-:Y:S03]  /*5770*/  @UP0 UIMAD.WIDE UR6, UR4, 0x4, UR6 ;  /* 0x00000004040608a5 */ /* 0x002fe6000f8e0206 */
[----:B------:R-:W1:Y:S03]  /*5780*/  @!UP0 LDCU UR4, c[0x0][0x880] ;  /* 0x00011000ff0487ac */ /* 0x000e660008000800 */
[----:B------:R-:W-:Y:S01]  /*5790*/  IMAD.U32 R2, RZ, RZ, UR6 ;  /* 0x00000006ff027e24 */ /* 0x000fe2000f8e00ff */
[----:B------:R-:W-:Y:S05]  /*57a0*/  MOV R3, UR7 ;  /* 0x0000000700037c02 */ /* 0x000fea0008000f00 */
[----:B-----5:R2:W5:Y:S02]  /*57b0*/  @P3 LDG.E R49, desc[UR46][R2.64] ;  /* 0x0000002e02313981 */ /* 0x020564000c1e1900 */
[----:B-12---:R-:W-:Y:S02]  /*57c0*/  @!P3 IMAD.U32 R49, RZ, RZ, UR4 ;  /* 0x00000004ff31be24 */ /* 0x006fe4000f8e00ff */
.L_x_87:
[----:B------:R-:W-:Y:S05]  /*57d0*/  @!P4 BRA `(.L_x_88) ;  /* 0x000000000020c947 */ /* 0x000fea0003800000 */
[----:B------:R-:W-:Y:S04]  /*57e0*/  ISETP.NE.U32.AND P3, PT, R80, RZ, PT ;  /* 0x000000ff5000720c */ /* 0x000fe80003f65070 */
[----:B------:R-:W-:Y:S11]  /*57f0*/  ISETP.NE.AND.EX P3, PT, R81, RZ, PT, P3 ;  /* 0x000000ff5100720c */ /* 0x000ff60003f65330 */
[----:B------:R-:W-:Y:S02]  /*5800*/  @!UPT UIADD3 URZ, UPT, UPT, URZ, URZ, URZ ;  /* 0x000000fffffff290 */ /* 0x000fe4000fffe0ff */
[----:B------:R-:W1:Y:S01]  /*5810*/  @P3 LDC.64 R2, c[0x0][0x8a8] ;  /* 0x00022a00ff023b82 */ /* 0x000e620000000a00 */
[----:B------:R-:W-:Y:S04]  /*5820*/  @P3 IMAD R0, R82, UR36, RZ ;  /* 0x0000002452003c24 */ /* 0x000fe8000f8e02ff */
[----:B-1----:R-:W-:Y:S05]  /*5830*/  @P3 IMAD.WIDE R2, R0, 0x4, R2 ;  /* 0x0000000400023825 */ /* 0x002fea00078e0202 */
[----:B-----5:R1:W5:Y:S02]  /*5840*/  @P3 LDG.E R47, desc[UR46][R2.64] ;  /* 0x0000002e022f3981 */ /* 0x020364000c1e1900 */
[----:B-1----:R-:W2:Y:S02]  /*5850*/  @!P3 LDC R47, c[0x0][0x8a0] ;  /* 0x00022800ff2fbb82 */ /* 0x002ea40000000800 */
.L_x_88:
[----:B-----5:R-:W-:Y:S01]  /*5860*/  FSETP.NEU.AND P3, PT, R49, RZ, PT ;  /* 0x000000ff3100720b */ /* 0x020fe20003f6d000 */
[----:B------:R-:W-:Y:S01]  /*5870*/  BSSY B1, `(.L_x_89) ;  /* 0x0000039000017945 */ /* 0x000fe20003800000 */
[----:B------:R-:W-:Y:S01]  /*5880*/  SEL R3, RZ, 0xffffffff, P2 ;  /* 0xffffffffff037807 */ /* 0x000fe20001000000 */
[----:B------:R-:W-:Y:S01]  /*5890*/  IMAD.MOV.U32 R66, RZ, RZ, 0x1 ;  /* 0x00000001ff427424 */ /* 0x000fe200078e00ff */
[----:B------:R-:W-:Y:S01]  /*58a0*/  @P1 LOP3.LUT P2, RZ, R88, 0xff, RZ, 0xc0, !PT ;  /* 0x000000ff58ff1812 */ /* 0x000fe2000784c0ff */
[----:B------:R-:W-:Y:S01]  /*58b0*/  IMAD R48, R45, 0x80, R46 ;  /* 0x000000802d307824 */ /* 0x000fe200078e022e */
[----:B------:R-:W-:Y:S01]  /*58c0*/  @P1 SEL R0, RZ, 0xffffffff, P3 ;  /* 0xffffffffff001807 */ /* 0x000fe20001800000 */
[----:B------:R-:W-:Y:S01]  /*58d0*/  IMAD R106, R101, -0x10, R99 ;  /* 0xfffffff0656a7824 */ /* 0x000fe200078e0263 */
[----:B------:R-:W-:Y:S01]  /*58e0*/  LOP3.LUT R97, R97, 0x1, RZ, 0x3c, !PT ;  /* 0x0000000161617812 */ /* 0x000fe200078e3cff */
[----:B------:R-:W-:Y:S01]  /*58f0*/  IMAD.MOV.U32 R65, RZ, RZ, RZ ;  /* 0x000000ffff417224 */ /* 0x000fe200078e00ff */
[----:B------:R-:W-:Y:S02]  /*5900*/  @P0 SEL R0, R3, R0, !P2 ;  /* 0x0000000003000207 */ /* 0x000fe40005000000 */
[----:B------:R-:W-:Y:S02]  /*5910*/  CS2R R78, SRZ ;  /* 0x00000000004e7805 */ /* 0x000fe4000001ff00 */
[----:B------:R-:W-:Y:S02]  /*5920*/  LEA R64, R45, UR48, 0x3 ;  /* 0x000000302d407c11 */ /* 0x000fe4000f8e18ff */
[----:B------:R-:W-:Y:S02]  /*5930*/  CS2R R76, SRZ ;  /* 0x00000000004c7805 */ /* 0x000fe4000001ff00 */
[----:B------:R-:W-:Y:S02]  /*5940*/  @P1 LOP3.LUT R0, R0, 0x1, RZ, 0xc0, !PT ;  /* 0x0000000100001812 */ /* 0x000fe400078ec0ff */
[----:B------:R-:W-:Y:S02]  /*5950*/  CS2R R70, SRZ ;  /* 0x0000000000467805 */ /* 0x000fe4000001ff00 */
[----:B------:R-:W-:Y:S02]  /*5960*/  PLOP3.LUT P2, PT, PT, PT, UP1, 0x80, 0x8 ;  /* 0x000000000008781c */ /* 0x000fe40003f4f018 */
[----:B------:R-:W-:Y:S02]  /*5970*/  CS2R R68, SRZ ;  /* 0x0000000000447805 */ /* 0x000fe4000001ff00 */
[----:B------:R-:W-:Y:S02]  /*5980*/  ISETP.NE.U32.OR P5, PT, R0, 0x1, !P1 ;  /* 0x000000010000780c */ /* 0x000fe40004fa5470 */
[----:B------:R-:W-:Y:S02]  /*5990*/  CS2R R62, SRZ ;  /* 0x00000000003e7805 */ /* 0x000fe4000001ff00 */
[----:B------:R-:W-:Y:S02]  /*59a0*/  LOP3.LUT P4, R104, R88, 0xff, RZ, 0xc0, !PT ;  /* 0x000000ff58687812 */ /* 0x000fe4000788c0ff */
[----:B------:R-:W-:Y:S02]  /*59b0*/  CS2R R60, SRZ ;  /* 0x00000000003c7805 */ /* 0x000fe4000001ff00 */
[----:B------:R-:W-:Y:S02]  /*59c0*/  SEL R2, RZ, 0xffffffff, P3 ;  /* 0xffffffffff027807 */ /* 0x000fe40001800000 */
[----:B------:R-:W-:Y:S02]  /*59d0*/  CS2R R58, SRZ ;  /* 0x00000000003a7805 */ /* 0x000fe4000001ff00 */
[----:B------:R-:W-:Y:S02]  /*59e0*/  P2R R107, PR, RZ, 0x20 ;  /* 0x00000020ff6b7803 */ /* 0x000fe40000000000 */
[----:B------:R-:W-:Y:S02]  /*59f0*/  CS2R R56, SRZ ;  /* 0x0000000000387805 */ /* 0x000fe4000001ff00 */
[----:B------:R-:W-:Y:S02]  /*5a00*/  @P2 SEL R2, R3, R2, !P4 ;  /* 0x0000000203022207 */ /* 0x000fe40006000000 */
[----:B------:R-:W-:Y:S02]  /*5a10*/  @P5 SHF.L.U32 R0, R97, 0x1f, RZ ;  /* 0x0000001f61005819 */ /* 0x000fe400000006ff */
[----:B------:R-:W-:Y:S02]  /*5a20*/  LOP3.LUT R2, R2, 0x1, RZ, 0xc0, !PT ;  /* 0x0000000102027812 */ /* 0x000fe400078ec0ff */
[----:B------:R1:W3:Y:S02]  /*5a30*/  @P5 SYNCS.PHASECHK.TRANS64.TRYWAIT P1, [UR48+0x30], R0 ;  /* 0x00003000ff0055a7 */ /* 0x0002e40008021130 */
[----:B------:R-:W-:Y:S04]  /*5a40*/  ISETP.NE.U32.AND P2, PT, R2, 0x1, PT ;  /* 0x000000010200780c */ /* 0x000fe80003f45070 */
[----:B------:R-:W-:Y:S02]  /*5a50*/  P2R R67, PR, RZ, 0x4 ;  /* 0x00000004ff437803 */ /* 0x000fe40000000000 */
[----:B-1----:R-:W-:Y:S04]  /*5a60*/  SHF.L.U32 R0, R96, 0x1f, RZ ;  /* 0x0000001f60007819 */ /* 0x002fe800000006ff */
[----:B------:R1:W4:Y:S01]  /*5a70*/  SYNCS.PHASECHK.TRANS64.TRYWAIT P0, [R64+URZ+0xa0], R0 ;  /* 0x0000a000400075a7 */ /* 0x00032200080011ff */
[----:B---3--:R-:W-:Y:S01]  /*5a80*/  @P5 SEL R66, RZ, 0x1, !P1 ;  /* 0x00000001ff425807 */ /* 0x008fe20004800000 */
[----:B-1----:R-:W-:Y:S06]  /*5a90*/  @!P5 BRA `(.L_x_90) ;  /* 0x000000000058d947 */ /* 0x002fec0003800000 */
[----:B------:R-:W-:Y:S01]  /*5aa0*/  IMAD.MOV.U32 R79, RZ, RZ, RZ ;  /* 0x000000ffff4f7224 */ /* 0x000fe200078e00ff */
[----:B------:R-:W-:Y:S01]  /*5ab0*/  ISETP.NE.AND P1, PT, R66, RZ, PT ;  /* 0x000000ff4200720c */ /* 0x000fe20003f25270 */
[----:B------:R-:W-:Y:S01]  /*5ac0*/  BSSY B0, `(.L_x_91) ;  /* 0x000000c000007945 */ /* 0x000fe20003800000 */
[----:B------:R-:W-:Y:S02]  /*5ad0*/  CS2R R58, SRZ ;  /* 0x00000000003a7805 */ /* 0x000fe4000001ff00 */
[----:B------:R-:W-:Y:S02]  /*5ae0*/  CS2R R56, SRZ ;  /* 0x0000000000387805 */ /* 0x000fe4000001ff00 */
[----:B------:R-:W-:Y:S02]  /*5af0*/  CS2R R62, SRZ ;  /* 0x00000000003e7805 */ /* 0x000fe4000001ff00 */
[----:B------:R-:W-:Y:S02]  /*5b00*/  CS2R R60, SRZ ;  /* 0x00000000003c7805 */ /* 0x000fe4000001ff00 */
[----:B------:R-:W-:Y:S02]  /*5b10*/  CS2R R70, SRZ ;  /* 0x0000000000467805 */ /* 0x000fe4000001ff00 */
[----:B------:R-:W-:Y:S02]  /*5b20*/  CS2R R68, SRZ ;  /* 0x0000000000447805 */ /* 0x000fe4000001ff00 */
[----:B------:R-:W-:Y:S01]  /*5b30*/  CS2R R76, SRZ ;  /* 0x00000000004c7805 */ /* 0x000fe2000001ff00 */
[----:B------:R-:W-:Y:S06]  /*5b40*/  @P1 BRA `(.L_x_92) ;  /* 0x00000000000c1947 */ /* 0x000fec0003800000 */
[----:B------:R-:W-:Y:S04]  /*5b50*/  SHF.L.U32 R3, R97, 0x1f, RZ ;  /* 0x0000001f61037819 */ /* 0x000fe800000006ff */
[----:B------:R-:W1:Y:S02]  /*5b60*/  SYNCS.PHASECHK.TRANS64.TRYWAIT P1, [UR48+0x30], R3 ;  /* 0x00003003ff0075a7 */ /* 0x000e640008021130 */
[----:B-1----:R-:W-:Y:S05]  /*5b70*/  @!P1 BRA `(.L_x_93) ;  /* 0x0000003c004c9947 */ /* 0x002fea0003800000 */
.L_x_92:
[----:B------:R-:W-:Y:S05]  /*5b80*/  BSYNC B0 ;  /* 0x0000000000007941 */ /* 0x000fea0003800000 */
.L_x_91:
[----:B------:R-:W-:Y:S01]  /*5b90*/  ISETP.NE.AND P1, PT, R67, RZ, PT ;  /* 0x000000ff4300720c */ /* 0x000fe20003f25270 */
[----:B------:R-:W-:Y:S11]  /*5ba0*/  HFMA2 R65, -RZ, RZ, 0, 5.9604644775390625e-08 ;  /* 0x00000001ff417431 */ /* 0x000ff600000001ff */
[----:B------:R-:W-:Y:S01]  /*5bb0*/  @!UPT UIADD3 URZ, UPT, UPT, URZ, URZ, URZ ;  /* 0x000000fffffff290 */ /* 0x000fe2000fffe0ff */
[----:B------:R3:W1:Y:S04]  /*5bc0*/  @P1 LDS.128 R56, [R100] ;  /* 0x0000000064381984 */ /* 0x0006680000000c00 */
[----:B------:R3:W1:Y:S04]  /*5bd0*/  @P1 LDS.128 R60, [R99+0x10] ;  /* 0x00001000633c1984 */ /* 0x0006680000000c00 */
[----:B------:R3:W1:Y:S04]  /*5be0*/  @P1 LDS.128 R68, [R98+0x20] ;  /* 0x0000200062441984 */ /* 0x0006680000000c00 */
[----:B------:R3:W1:Y:S02]  /*5bf0*/  @P1 LDS.128 R76, [R106+0x30] ;  /* 0x000030006a4c1984 */ /* 0x0006640000000c00 */
.L_x_90:
[----:B------:R-:W-:Y:S05]  /*5c00*/  BSYNC B1 ;  /* 0x0000000000017941 */ /* 0x000fea0003800000 */
.L_x_89:
[----:B-1----:R-:W-:Y:S04]  /*5c10*/  SHF.R.U32.HI R2, RZ, 0x15, R48 ;  /* 0x00000015ff027819 */ /* 0x002fe80000011630 */
[----:B------:R-:W-:Y:S01]  /*5c20*/  LOP3.LUT P1, RZ, R2, 0x3, R92, 0x48, !PT ;  /* 0x0000000302ff7812 */ /* 0x000fe2000782485c */
[----:B------:R-:W-:Y:S01]  /*5c30*/  @!UPT UIADD3 URZ, UPT, UPT, URZ, URZ, URZ ;  /* 0x000000fffffff290 */ /* 0x000fe2000fffe0ff */
[----:B----4-:R-:W-:Y:S11]  /*5c40*/  @P0 BRA `(.L_x_94) ;  /* 0x0000000000080947 */ /* 0x010ff60003800000 */
[----:B------:R-:W1:Y:S02]  /*5c50*/  SYNCS.PHASECHK.TRANS64.TRYWAIT P0, [R64+URZ+0xa0], R0 ;  /* 0x0000a000400075a7 */ /* 0x000e6400080011ff */
[----:B-1----:R-:W-:Y:S05]  /*5c60*/  @!P0 BRA `(.L_x_95) ;  /* 0x0000003c00288947 */ /* 0x002fea0003800000 */
.L_x_94:
[----:B------:R-:W-:Y:S05]  /*5c70*/  @!P1 BRA `(.L_x_96) ;  /* 0x0000000000409947 */ /* 0x000fea0003800000 */
[----:B------:R-:W4:Y:S01]  /*5c80*/  LDCU.64 UR8, c[0x4][0x70] ;  /* 0x01000e00ff0877ac */ /* 0x000f220008000a00 */
[----:B------:R-:W-:Y:S01]  /*5c90*/  MOV R3, 0x0 ;  /* 0x0000000000037802 */ /* 0x000fe20000000f00 */
[----:B------:R-:W-:Y:S02]  /*5ca0*/  HFMA2 R12, -RZ, RZ, 0, 5.9604644775390625e-08 ;  /* 0x00000001ff0c7431 */ /* 0x000fe400000001ff */
[----:B------:R-:W-:Y:S02]  /*5cb0*/  IMAD.MOV.U32 R8, RZ, RZ, 0x192 ;  /* 0x00000192ff087424 */ /* 0x000fe400078e00ff */
[----:B------:R-:W-:Y:S01]  /*5cc0*/  IMAD.MOV.U32 R13, RZ, RZ, RZ ;  /* 0x000000ffff0d7224 */ /* 0x000fe200078e00ff */
[----:B------:R-:W5:Y:S01]  /*5cd0*/  LDCU.64 UR6, c[0x4][0x78] ;  /* 0x01000f00ff0677ac */ /* 0x000f620008000a00 */
[----:B------:R-:W1:Y:S01]  /*5ce0*/  LDC.64 R2, c[0x4][R3] ;  /* 0x0100000003027b82 */ /* 0x000e620000000a00 */
[----:B------:R-:W2:Y:S01]  /*5cf0*/  LDCU.64 UR4, c[0x4][0x10] ;  /* 0x01000200ff0477ac */ /* 0x000ea20008000a00 */
[----:B----4-:R-:W-:Y:S01]  /*5d00*/  MOV R5, UR9 ;  /* 0x0000000900057c02 */ /* 0x010fe20008000f00 */
[----:B------:R-:W-:Y:S01]  /*5d10*/  IMAD.U32 R4, RZ, RZ, UR8 ;  /* 0x00000008ff047e24 */ /* 0x000fe2000f8e00ff */
[----:B-----5:R-:W-:Y:S01]  /*5d20*/  MOV R7, UR7 ;  /* 0x0000000700077c02 */ /* 0x020fe20008000f00 */
[----:B------:R-:W-:Y:S01]  /*5d30*/  IMAD.U32 R6, RZ, RZ, UR6 ;  /* 0x00000006ff067e24 */ /* 0x000fe2000f8e00ff */
[----:B--2---:R-:W-:Y:S01]  /*5d40*/  MOV R11, UR5 ;  /* 0x00000005000b7c02 */ /* 0x004fe20008000f00 */
[----:B------:R-:W-:Y:S02]  /*5d50*/  IMAD.U32 R10, RZ, RZ, UR4 ;  /* 0x00000004ff0a7e24 */ /* 0x000fe4000f8e00ff */
[----:B------:R-:W-:Y:S07]  /*5d60*/  LEPC R20, `(.L_x_96) ;  /* 0x000000001014794e */ /* 0x000fee0000000000 */
[----:B-1-3--:R-:W-:Y:S05]  /*5d70*/  CALL.ABS.NOINC R2 ;  /* 0x0000000002007343 */ /* 0x00afea0003c00000 */
.L_x_96:
[----:B------:R-:W-:Y:S05]  /*5d80*/  WARPSYNC.ALL ;  /* 0x0000000000007948 */ /* 0x000fea0003800000 */
[----:B------:R-:W-:Y:S01]  /*5d90*/  R2UR UR4, R48 ;  /* 0x00000000300472ca */ /* 0x000fe200000e0000 */
[--C-:B------:R-:W-:Y:S01]  /*5da0*/  HADD2.F32 R50, -RZ, R56.reuse.H0_H0 ;  /* 0x20000038ff327230 */ /* 0x100fe20000004100 */
[----:B------:R-:W-:Y:S01]  /*5db0*/  ISETP.NE.AND P0, PT, R102, RZ, PT ;  /* 0x000000ff6600720c */ /* 0x000fe20003f05270 */
[----:B------:R-:W-:Y:S01]  /*5dc0*/  HADD2.F32 R51, -RZ, R56.H1_H1 ;  /* 0x30000038ff337230 */ /* 0x000fe20000004100 */
[----:B------:R-:W-:Y:S01]  /*5dd0*/  BSSY.RECONVERGENT B0, `(.L_x_97) ;  /* 0x0000086000007945 */ /* 0x000fe20003800200 */
[--C-:B------:R-:W-:Y:S08]  /*5de0*/  HADD2.F32 R52, -RZ, R57.reuse.H0_H0 ;  /* 0x20000039ff347230 */ /* 0x100ff00000004100 */
[----:B------:R-:W1:Y:S02]  /*5df0*/  LDTM.x32 R4, tmem[UR4] ;  /* 0x00000004000479ee */ /* 0x000e6400082c0000 */
[C---:B-12---:R-:W-:Y:S01]  /*5e00*/  FMUL R0, R47.reuse, R4 ;  /* 0x000000042f007220 */ /* 0x046fe20000400000 */
[C---:B------:R-:W-:Y:S01]  /*5e10*/  FMUL R2, R47.reuse, R5 ;  /* 0x000000052f027220 */ /* 0x040fe20000400000 */
[C---:B------:R-:W-:Y:S01]  /*5e20*/  FMUL R4, R47.reuse, R8 ;  /* 0x000000082f047220 */ /* 0x040fe20000400000 */
[----:B------:R-:W-:Y:S01]  /*5e30*/  FMUL R3, R47, R6 ;  /* 0x000000062f037220 */ /* 0x000fe20000400000 */
[C---:B------:R-:W-:Y:S01]  /*5e40*/  FFMA R0, R49.reuse, R50, R0 ;  /* 0x0000003231007223 */ /* 0x040fe20000000000 */
[----:B------:R-:W-:Y:S01]  /*5e50*/  FFMA R2, R49, R51, R2 ;  /* 0x0000003331027223 */ /* 0x000fe20000000002 */
[C---:B------:R-:W-:Y:S01]  /*5e60*/  FMUL R5, R47.reuse, R9 ;  /* 0x000000092f057220 */ /* 0x040fe20000400000 */
        /* <DEDUP_REMOVED lines=16> */
[----:B------:R-:W-:Y:S02]  /*5f70*/  HADD2.F32 R32, -RZ, R57.H1_H1 ;  /* 0x30000039ff207230 */ /* 0x000fe40000004100 */
[C---:B------:R-:W-:Y:S01]  /*5f80*/  FMUL R26, R47.reuse, R30 ;  /* 0x0000001e2f1a7220 */ /* 0x040fe20000400000 */
[----:B------:R-:W-:Y:S01]  /*5f90*/  FMUL R29, R47, R33 ;  /* 0x000000212f1d7220 */ /* 0x000fe20000400000 */
[--C-:B------:R-:W-:Y:S02]  /*5fa0*/  HADD2.F32 R33, -RZ, R58.reuse.H0_H0 ;  /* 0x2000003aff217230 */ /* 0x100fe40000004100 */
[----:B------:R-:W-:Y:S01]  /*5fb0*/  FFMA R3, R49, R52, R3 ;  /* 0x0000003431037223 */ /* 0x000fe20000000003 */
[C---:B------:R-:W-:Y:S01]  /*5fc0*/  FMUL R7, R47.reuse, R7 ;  /* 0x000000072f077220 */ /* 0x040fe20000400000 */
[----:B------:R-:W-:Y:S01]  /*5fd0*/  FMUL R30, R47, R34 ;  /* 0x000000222f1e7220 */ /* 0x000fe20000400000 */
[----:B------:R-:W-:Y:S01]  /*5fe0*/  HADD2.F32 R34, -RZ, R58.H1_H1 ;  /* 0x3000003aff227230 */ /* 0x000fe20000004100 */
[----:B------:R-:W-:Y:S01]  /*5ff0*/  F2FP.F16.F32.PACK_AB R52, R2, R0 ;  /* 0x000000000234723e */ /* 0x000fe200000000ff */
[--C-:B------:R-:W-:Y:S02]  /*6000*/  HADD2.F32 R0, -RZ, R59.reuse.H0_H0 ;  /* 0x2000003bff007230 */ /* 0x100fe40000004100 */
[C---:B------:R-:W-:Y:S01]  /*6010*/  FFMA R7, R49.reuse, R32, R7 ;  /* 0x0000002031077223 */ /* 0x040fe20000000007 */
[----:B------:R-:W-:Y:S02]  /*6020*/  HADD2.F32 R2, -RZ, R59.H1_H1 ;  /* 0x3000003bff027230 */ /* 0x000fe40000004100 */
[C---:B------:R-:W-:Y:S01]  /*6030*/  FFMA R4, R49.reuse, R33, R4 ;  /* 0x0000002131047223 */ /* 0x040fe20000000004 */
[C---:B------:R-:W-:Y:S01]  /*6040*/  FFMA R5, R49.reuse, R34, R5 ;  /* 0x0000002231057223 */ /* 0x040fe20000000005 */
[----:B------:R-:W-:Y:S01]  /*6050*/  FFMA R6, R49, R0, R6 ;  /* 0x0000000031067223 */ /* 0x000fe20000000006 */
[--C-:B------:R-:W-:Y:S02]  /*6060*/  HADD2.F32 R0, -RZ, R60.reuse.H0_H0 ;  /* 0x2000003cff007230 */ /* 0x100fe40000004100 */
[----:B------:R-:W-:Y:S01]  /*6070*/  FMUL R11, R47, R11 ;  /* 0x0000000b2f0b7220 */ /* 0x000fe20000400000 */
[----:B------:R-:W-:Y:S01]  /*6080*/  F2FP.F16.F32.PACK_AB R53, R7, R3 ;  /* 0x000000030735723e */ /* 0x000fe200000000ff */
[--C-:B------:R-:W-:Y:S02]  /*6090*/  HADD2.F32 R3, -RZ, R61.reuse.H0_H0 ;  /* 0x2000003dff037230 */ /* 0x100fe40000004100 */
[----:B------:R-:W-:Y:S01]  /*60a0*/  FMUL R15, R47, R15 ;  /* 0x0000000f2f0f7220 */ /* 0x000fe20000400000 */
[C---:B------:R-:W-:Y:S01]  /*60b0*/  FFMA R11, R49.reuse, R2, R11 ;  /* 0x00000002310b7223 */ /* 0x040fe2000000000b */
[----:B------:R-:W-:Y:S02]  /*60c0*/  HADD2.F32 R2, -RZ, R60.H1_H1 ;  /* 0x3000003cff027230 */ /* 0x000fe40000004100 */
[----:B------:R-:W-:Y:S01]  /*60d0*/  FFMA R8, R49, R0, R8 ;  /* 0x0000000031087223 */ /* 0x000fe20000000008 */
[----:B------:R-:W-:Y:S02]  /*60e0*/  HADD2.F32 R0, -RZ, R61.H1_H1 ;  /* 0x3000003dff007230 */ /* 0x000fe40000004100 */
[C---:B------:R-:W-:Y:S01]  /*60f0*/  FMUL R19, R47.reuse, R19 ;  /* 0x000000132f137220 */ /* 0x040fe20000400000 */
[----:B------:R-:W-:Y:S01]  /*6100*/  FMUL R23, R47, R23 ;  /* 0x000000172f177220 */ /* 0x000fe20000400000 */
[C---:B------:R-:W-:Y:S01]  /*6110*/  FFMA R9, R49.reuse, R2, R9 ;  /* 0x0000000231097223 */ /* 0x040fe20000000009 */
[C---:B------:R-:W-:Y:S01]  /*6120*/  FFMA R10, R49.reuse, R3, R10 ;  /* 0x00000003310a7223 */ /* 0x040fe2000000000a */
[----:B------:R-:W-:Y:S01]  /*6130*/  FFMA R15, R49, R0, R15 ;  /* 0x00000000310f7223 */ /* 0x000fe2000000000f */
[--C-:B------:R-:W-:Y:S02]  /*6140*/  HADD2.F32 R2, -RZ, R62.reuse.H0_H0 ;  /* 0x2000003eff027230 */ /* 0x100fe40000004100 */
[----:B------:R-:W-:Y:S01]  /*6150*/  FMUL R27, R47, R27 ;  /* 0x0000001b2f1b7220 */ /* 0x000fe20000400000 */
[----:B------:R-:W-:Y:S01]  /*6160*/  HADD2.F32 R0, -RZ, R62.H1_H1 ;  /* 0x3000003eff007230 */ /* 0x000fe20000004100 */
[----:B------:R-:W-:Y:S01]  /*6170*/  F2FP.F16.F32.PACK_AB R54, R5, R4 ;  /* 0x000000040536723e */ /* 0x000fe200000000ff */
[--C-:B------:R-:W-:Y:S02]  /*6180*/  HADD2.F32 R3, -RZ, R63.reuse.H0_H0 ;  /* 0x2000003fff037230 */ /* 0x100fe40000004100 */
[C---:B------:R-:W-:Y:S01]  /*6190*/  FFMA R12, R49.reuse, R2, R12 ;  /* 0x00000002310c7223 */ /* 0x040fe2000000000c */
[--C-:B------:R-:W-:Y:S02]  /*61a0*/  HADD2.F32 R2, -RZ, R68.reuse.H0_H0 ;  /* 0x20000044ff027230 */ /* 0x100fe40000004100 */
[C---:B------:R-:W-:Y:S01]  /*61b0*/  FFMA R13, R49.reuse, R0, R13 ;  /* 0x00000000310d7223 */ /* 0x040fe2000000000d */
[----:B------:R-:W-:Y:S02]  /*61c0*/  HADD2.F32 R0, -RZ, R63.H1_H1 ;  /* 0x3000003fff007230 */ /* 0x000fe40000004100 */
[----:B------:R-:W-:Y:S01]  /*61d0*/  FFMA R14, R49, R3, R14 ;  /* 0x00000003310e7223 */ /* 0x000fe2000000000e */
[----:B------:R-:W-:Y:S01]  /*61e0*/  HADD2.F32 R3, -RZ, R68.H1_H1 ;  /* 0x30000044ff037230 */ /* 0x000fe20000004100 */
[----:B------:R-:W-:Y:S01]  /*61f0*/  F2FP.F16.F32.PACK_AB R55, R11, R6 ;  /* 0x000000060b37723e */ /* 0x000fe200000000ff */
[----:B------:R-:W-:Y:S01]  /*6200*/  FMUL R31, R47, R31 ;  /* 0x0000001f2f1f7220 */ /* 0x000fe20000400000 */
[C---:B------:R-:W-:Y:S01]  /*6210*/  FFMA R19, R49.reuse, R0, R19 ;  /* 0x0000000031137223 */ /* 0x040fe20000000013 */
[--C-:B------:R-:W-:Y:S02]  /*6220*/  HADD2.F32 R0, -RZ, R69.reuse.H0_H0 ;  /* 0x20000045ff007230 */ /* 0x100fe40000004100 */
[C---:B------:R-:W-:Y:S01]  /*6230*/  FFMA R16, R49.reuse, R2, R16 ;  /* 0x0000000231107223 */ /* 0x040fe20000000010 */
[----:B------:R1:W-:Y:S01]  /*6240*/  STS.128 [R100], R52 ;  /* 0x0000003464007388 */ /* 0x0003e20000000c00 */
[C---:B------:R-:W-:Y:S01]  /*6250*/  FFMA R17, R49.reuse, R3, R17 ;  /* 0x0000000331117223 */ /* 0x040fe20000000011 */
[----:B------:R-:W-:Y:S02]  /*6260*/  HADD2.F32 R2, -RZ, R69.H1_H1 ;  /* 0x30000045ff027230 */ /* 0x000fe40000004100 */
[----:B------:R-:W-:Y:S01]  /*6270*/  FFMA R18, R49, R0, R18 ;  /* 0x0000000031127223 */ /* 0x000fe20000000012 */
[--C-:B------:R-:W-:Y:S01]  /*6280*/  HADD2.F32 R0, -RZ, R70.reuse.H0_H0 ;  /* 0x20000046ff007230 */ /* 0x100fe20000004100 */
[----:B------:R-:W-:Y:S01]  /*6290*/  F2FP.F16.F32.PACK_AB R8, R9, R8 ;  /* 0x000000080908723e */ /* 0x000fe200000000ff */
[--C-:B------:R-:W-:Y:S02]  /*62a0*/  HADD2.F32 R3, -RZ, R71.reuse.H0_H0 ;  /* 0x20000047ff037230 */ /* 0x100fe40000004100 */
[C---:B------:R-:W-:Y:S01]  /*62b0*/  FFMA R23, R49.reuse, R2, R23 ;  /* 0x0000000231177223 */ /* 0x040fe20000000017 */
[----:B------:R-:W-:Y:S02]  /*62c0*/  HADD2.F32 R2, -RZ, R70.H1_H1 ;  /* 0x30000046ff027230 */ /* 0x000fe40000004100 */
[----:B------:R-:W-:Y:S01]  /*62d0*/  FFMA R20, R49, R0, R20 ;  /* 0x0000000031147223 */ /* 0x000fe20000000014 */
[----:B------:R-:W-:Y:S01]  /*62e0*/  HADD2.F32 R0, -RZ, R71.H1_H1 ;  /* 0x30000047ff007230 */ /* 0x000fe20000004100 */
[----:B------:R-:W-:Y:S01]  /*62f0*/  F2FP.F16.F32.PACK_AB R9, R15, R10 ;  /* 0x0000000a0f09723e */ /* 0x000fe200000000ff */
[----:B------:R-:W-:Y:S02]  /*6300*/  HADD2.F32 R4, -RZ, R79.H0_H0 ;  /* 0x2000004fff047230 */ /* 0x000fe40000004100 */
[C---:B------:R-:W-:Y:S01]  /*6310*/  FFMA R21, R49.reuse, R2, R21 ;  /* 0x0000000231157223 */ /* 0x040fe20000000015 */
[C---:B------:R-:W-:Y:S01]  /*6320*/  FFMA R22, R49.reuse, R3, R22 ;  /* 0x0000000331167223 */ /* 0x040fe20000000016 */
[----:B------:R-:W-:Y:S01]  /*6330*/  FFMA R27, R49, R0, R27 ;  /* 0x00000000311b7223 */ /* 0x000fe2000000001b */
[--C-:B------:R-:W-:Y:S01]  /*6340*/  HADD2.F32 R2, -RZ, R76.reuse.H0_H0 ;  /* 0x2000004cff027230 */ /* 0x100fe20000004100 */
[----:B------:R-:W-:Y:S01]  /*6350*/  F2FP.F16.F32.PACK_AB R10, R13, R12 ;  /* 0x0000000c0d0a723e */ /* 0x000fe200000000ff */
[----:B------:R-:W-:Y:S01]  /*6360*/  HADD2.F32 R0, -RZ, R76.H1_H1 ;  /* 0x3000004cff007230 */ /* 0x000fe20000004100 */
[----:B------:R-:W-:Y:S01]  /*6370*/  F2FP.F16.F32.PACK_AB R11, R19, R14 ;  /* 0x0000000e130b723e */ /* 0x000fe200000000ff */
[--C-:B------:R-:W-:Y:S02]  /*6380*/  HADD2.F32 R3, -RZ, R77.reuse.H0_H0 ;  /* 0x2000004dff037230 */ /* 0x100fe40000004100 */
[C---:B------:R-:W-:Y:S01]  /*6390*/  FFMA R24, R49.reuse, R2, R24 ;  /* 0x0000000231187223 */ /* 0x040fe20000000018 */
[--C-:B------:R-:W-:Y:S02]  /*63a0*/  HADD2.F32 R2, -RZ, R78.reuse.H0_H0 ;  /* 0x2000004eff027230 */ /* 0x100fe40000004100 */
[C---:B------:R-:W-:Y:S01]  /*63b0*/  FFMA R25, R49.reuse, R0, R25 ;  /* 0x0000000031197223 */ /* 0x040fe20000000019 */
[----:B------:R1:W-:Y:S01]  /*63c0*/  STS.128 [R99+0x10], R8 ;  /* 0x0000100863007388 */ /* 0x0003e20000000c00 */
[----:B------:R-:W-:Y:S02]  /*63d0*/  HADD2.F32 R0, -RZ, R77.H1_H1 ;  /* 0x3000004dff007230 */ /* 0x000fe40000004100 */
[----:B------:R-:W-:Y:S01]  /*63e0*/  FFMA R26, R49, R3, R26 ;  /* 0x00000003311a7223 */ /* 0x000fe2000000001a */
[----:B------:R-:W-:Y:S01]  /*63f0*/  HADD2.F32 R3, -RZ, R78.H1_H1 ;  /* 0x3000004eff037230 */ /* 0x000fe20000004100 */
[----:B------:R-:W-:Y:S01]  /*6400*/  F2FP.F16.F32.PACK_AB R16, R17, R16 ;  /* 0x000000101110723e */ /* 0x000fe200000000ff */
[----:B------:R-:W-:Y:S01]  /*6410*/  HADD2.F32 R5, -RZ, R79.H1_H1 ;  /* 0x3000004fff057230 */ /* 0x000fe20000004100 */
[----:B------:R-:W-:Y:S01]  /*6420*/  F2FP.F16.F32.PACK_AB R17, R23, R18 ;  /* 0x000000121711723e */ /* 0x000fe200000000ff */
[----:B------:R-:W-:Y:S01]  /*6430*/  FFMA R31, R49, R0, R31 ;  /* 0x00000000311f7223 */ /* 0x000fe2000000001f */
[----:B------:R-:W-:Y:S01]  /*6440*/  FMUL R35, R47, R35 ;  /* 0x000000232f237220 */ /* 0x000fe20000400000 */
[----:B------:R-:W-:Y:S01]  /*6450*/  F2FP.F16.F32.PACK_AB R18, R21, R20 ;  /* 0x000000141512723e */ /* 0x000fe200000000ff */
[----:B------:R-:W-:Y:S01]  /*6460*/  FFMA R28, R49, R2, R28 ;  /* 0x00000002311c7223 */ /* 0x000fe2000000001c */
[----:B------:R-:W-:Y:S01]  /*6470*/  F2FP.F16.F32.PACK_AB R19, R27, R22 ;  /* 0x000000161b13723e */ /* 0x000fe200000000ff */
[C---:B------:R-:W-:Y:S01]  /*6480*/  FFMA R29, R49.reuse, R3, R29 ;  /* 0x00000003311d7223 */ /* 0x040fe2000000001d */
[C---:B------:R-:W-:Y:S01]  /*6490*/  FFMA R30, R49.reuse, R4, R30 ;  /* 0x00000004311e7223 */ /* 0x040fe2000000001e */
[----:B------:R-:W-:Y:S01]  /*64a0*/  FFMA R35, R49, R5, R35 ;  /* 0x0000000531237223 */ /* 0x000fe20000000023 */
[----:B------:R-:W-:Y:S01]  /*64b0*/  F2FP.F16.F32.PACK_AB R24, R25, R24 ;  /* 0x000000181918723e */ /* 0x000fe200000000ff */
[----:B------:R1:W-:Y:S01]  /*64c0*/  STS.128 [R98+0x20], R16 ;  /* 0x0000201062007388 */ /* 0x0003e20000000c00 */
[----:B------:R-:W-:Y:S02]  /*64d0*/  F2FP.F16.F32.PACK_AB R25, R31, R26 ;  /* 0x0000001a1f19723e */ /* 0x000fe400000000ff */
[----:B------:R-:W-:Y:S02]  /*64e0*/  F2FP.F16.F32.PACK_AB R26, R29, R28 ;  /* 0x0000001c1d1a723e */ /* 0x000fe400000000ff */
[----:B------:R-:W-:Y:S05]  /*64f0*/  F2FP.F16.F32.PACK_AB R27, R35, R30 ;  /* 0x0000001e231b723e */ /* 0x000fea00000000ff */
[----:B------:R1:W-:Y:S01]  /*6500*/  STS.128 [R106+0x30], R24 ;  /* 0x000030186a007388 */ /* 0x0003e20000000c00 */
[----:B------:R-:W-:Y:S01]  /*6510*/  @!PT LDS RZ, [RZ] ;  /* 0x00000000fffff984 */ /* 0x000fe20000000800 */
[----:B------:R-:W-:Y:S01]  /*6520*/  @!PT LDS RZ, [RZ] ;  /* 0x00000000fffff984 */ /* 0x000fe20000000800 */
[----:B------:R-:W-:Y:S01]  /*6530*/  @!PT LDS RZ, [RZ] ;  /* 0x00000000fffff984 */ /* 0x000fe20000000800 */
[----:B------:R-:W-:Y:S01]  /*6540*/  @!PT LDS RZ, [RZ] ;  /* 0x00000000fffff984 */ /* 0x000fe20000000800 */
[----:B------:R2:W-:Y:S07]  /*6550*/  MEMBAR.ALL.CTA ;  /* 0x0000000000007992 */ /* 0x0005ee0000008000 */
[----:B--2---:R-:W2:Y:S02]  /*6560*/  FENCE.VIEW.ASYNC.S ;  /* 0x00000000000073c6 */ /* 0x004ea40000000000 */
[----:B--2---:R-:W-:Y:S06]  /*6570*/  BAR.SYNC.DEFER_BLOCKING 0x1, 0x80 ;  /* 0x0042000000007b1d */ /* 0x004fec0000010000 */
[----:B------:R-:W-:Y:S05]  /*6580*/  @P0 BRA `(.L_x_98) ;  /* 0x0000000000280947 */ /* 0x000fea0003800000 */
[----:B------:R-:W-:Y:S02]  /*6590*/  UIADD3 UR4, UPT, UPT, UR48, 0x200, URZ ;  /* 0x0000020030047890 */ /* 0x000fe4000fffe0ff */
[----:B------:R-:W-:Y:S01]  /*65a0*/  UIADD3 UR6, UP0, UPT, UR52, 0x680, URZ ;  /* 0x0000068034067890 */ /* 0x000fe2000ff1e0ff */
[----:B------:R-:W-:Y:S03]  /*65b0*/  UMOV UR43, UR36 ;  /* 0x00000024002b7c82 */ /* 0x000fe60008000000 */
[----:B------:R-:W-:Y:S01]  /*65c0*/  MOV R93, UR4 ;  /* 0x00000004005d7c02 */ /* 0x000fe20008000f00 */
[----:B------:R-:W-:Y:S03]  /*65d0*/  UIADD3.X UR7, UPT, UPT, URZ, UR53, URZ, UP0, !UPT ;  /* 0x00000035ff077290 */ /* 0x000fe600087fe4ff */
[----:B------:R-:W-:Y:S11]  /*65e0*/  R2UR UR40, R93 ;  /* 0x000000005d2872ca */ /* 0x000ff600000e0000 */
[----:B------:R-:W-:Y:S02]  /*65f0*/  @!UPT UIADD3 URZ, UPT, UPT, URZ, URZ, URZ ;  /* 0x000000fffffff290 */ /* 0x000fe4000fffe0ff */
[----:B------:R2:W-:Y:S01]  /*6600*/  UTMASTG.3D [UR40], [UR6] ;  /* 0x00000028060073b5 */ /* 0x0005e20008010000 */
[----:B------:R0:W-:Y:S01]  /*6610*/  UTMACMDFLUSH ;  /* 0x00000000000079b7 */ /* 0x0001e20000000000 */
[----:B--2---:R-:W-:Y:S04]  /*6620*/  DEPBAR.LE SB0, 0x1 ;  /* 0x000080400000791a */ /* 0x004fe80000000000 */
.L_x_98:
[----:B------:R-:W-:Y:S05]  /*6630*/  BSYNC.RECONVERGENT B0 ;  /* 0x0000000000007941 */ /* 0x000fea0003800200 */
.L_x_97:
[----:B------:R-:W-:Y:S01]  /*6640*/  BAR.SYNC.DEFER_BLOCKING 0x1, 0x80 ;  /* 0x0042000000007b1d */ /* 0x000fe20000010000 */
[----:B------:R-:W-:Y:S01]  /*6650*/  ISETP.NE.AND P1, PT, R107, RZ, PT ;  /* 0x000000ff6b00720c */ /* 0x000fe20003f25270 */
[----:B------:R-:W-:Y:S01]  /*6660*/  UISETP.NE.AND UP0, UPT, UR49, URZ, UPT ;  /* 0x000000ff3100728c */ /* 0x000fe2000bf05270 */
[----:B------:R-:W-:Y:S11]  /*6670*/  LEA R2, R65, UR48, 0x3 ;  /* 0x0000003041027c11 */ /* 0x000ff6000f8e18ff */
[----:B------:R-:W-:Y:S01]  /*6680*/  @P1 SHF.L.U32 R3, R97, 0x1f, RZ ;  /* 0x0000001f61031819 */ /* 0x000fe200000006ff */
[----:B------:R-:W-:Y:S06]  /*6690*/  BRA.U !UP0, `(.L_x_99) ;  /* 0x0000000108247547 */ /* 0x000fec000b800000 */
[----:B------:R-:W-:Y:S01]  /*66a0*/  IMAD.U32 R4, RZ, RZ, UR51 ;  /* 0x00000033ff047e24 */ /* 0x000fe2000f8e00ff */
[----:B------:R-:W-:Y:S01]  /*66b0*/  MOV R0, UR37 ;  /* 0x0000002500007c02 */ /* 0x000fe20008000f00 */
[----:B------:R-:W-:Y:S03]  /*66c0*/  UIADD3 UR51, UPT, UPT, UR51, 0x1, URZ ;  /* 0x0000000133337890 */ /* 0x000fe6000fffe0ff */
[----:B------:R-:W-:Y:S01]  /*66d0*/  @P1 LEA R4, R4, UR48, 0x3 ;  /* 0x0000003004041c11 */ /* 0x000fe2000f8e18ff */
[----:B------:R-:W-:Y:S04]  /*66e0*/  UISETP.NE.AND UP0, UPT, UR51, 0x4, UPT ;  /* 0x000000043300788c */ /* 0x000fe8000bf05270 */
[----:B------:R-:W-:Y:S01]  /*66f0*/  @P1 VIADD R4, R4, 0x50 ;  /* 0x0000005004041836 */ /* 0x000fe20000000000 */
[----:B------:R-:W-:Y:S04]  /*6700*/  USEL UR51, UR51, URZ, UP0 ;  /* 0x000000ff33337287 */ /* 0x000fe80008000000 */
[----:B------:R-:W-:Y:S04]  /*6710*/  @P1 PRMT R0, R0, 0x654, R4 ;  /* 0x0000065400001816 */ /* 0x000fe80000000004 */
[----:B------:R2:W-:Y:S04]  /*6720*/  @P1 SYNCS.ARRIVE.TRANS64.RED.A1T0 RZ, [R0+URZ], RZ ;  /* 0x000000ff00ff19a7 */ /* 0x0005e800081004ff */
.L_x_99:
[----:B------:R-:W4:Y:S01]  /*6730*/  @P1 SYNCS.PHASECHK.TRANS64.TRYWAIT P0, [R2+URZ+0x30], R3 ;  /* 0x00003003020015a7 */ /* 0x000f2200080011ff */
[----:B------:R-:W-:Y:S01]  /*6740*/  BSSY B1, `(.L_x_100) ;  /* 0x0000016000017945 */ /* 0x000fe20003800000 */
[----:B----4-:R-:W-:Y:S03]  /*6750*/  @P1 SEL R66, RZ, 0x1, !P0 ;  /* 0x00000001ff421807 */ /* 0x010fe60004000000 */
[----:B------:R-:W-:Y:S05]  /*6760*/  @!P1 BRA `(.L_x_101) ;  /* 0x00000000004c9947 */ /* 0x000fea0003800000 */
[----:B------:R-:W-:Y:S01]  /*6770*/  ISETP.NE.AND P0, PT, R66, RZ, PT ;  /* 0x000000ff4200720c */ /* 0x000fe20003f05270 */
[----:B------:R-:W-:Y:S01]  /*6780*/  BSSY B0, `(.L_x_102) ;  /* 0x000000b000007945 */ /* 0x000fe20003800000 */
[----:B------:R-:W-:Y:S11]  /*6790*/  ISETP.NE.AND P1, PT, R67, RZ, PT ;  /* 0x000000ff4300720c */ /* 0x000ff60003f25270 */
[----:B------:R-:W-:Y:S02]  /*67a0*/  @!UPT UIADD3 URZ, UPT, UPT, URZ, URZ, URZ ;  /* 0x000000fffffff290 */ /* 0x000fe4000fffe0ff */
[C---:B------:R-:W-:Y:S01]  /*67b0*/  @P1 IMAD R6, R65.reuse, 0x2000, R100 ;  /* 0x0000200041061824 */ /* 0x040fe200078e0264 */
[C---:B------:R-:W-:Y:S01]  /*67c0*/  @P1 LEA R4, R65.reuse, R98, 0xd ;  /* 0x0000006241041211 */ /* 0x040fe200078e68ff */
[C---:B------:R-:W-:Y:S02]  /*67d0*/  @P1 IMAD R5, R65.reuse, 0x2000, R99 ;  /* 0x0000200041051824 */ /* 0x040fe400078e0263 */
[----:B------:R-:W-:Y:S01]  /*67e0*/  @P1 IMAD R3, R65, 0x2000, R106 ;  /* 0x0000200041031824 */ /* 0x000fe200078e026a */
[----:B------:R-:W-:Y:S06]  /*67f0*/  @P0 BRA `(.L_x_103) ;  /* 0x00000000000c0947 */ /* 0x000fec0003800000 */
[----:B--2---:R-:W-:Y:S04]  /*6800*/  SHF.L.U32 R0, R97, 0x1f, RZ ;  /* 0x0000001f61007819 */ /* 0x004fe800000006ff */
[----:B------:R-:W2:Y:S02]  /*6810*/  SYNCS.PHASECHK.TRANS64.TRYWAIT P0, [R2+URZ+0x30], R0 ;  /* 0x00003000020075a7 */ /* 0x000ea400080011ff */
[----:B--2---:R-:W-:Y:S05]  /*6820*/  @!P0 BRA `(.L_x_104) ;  /* 0x00000030004c8947 */ /* 0x004fea0003800000 */
.L_x_103:
[----:B------:R-:W-:Y:S05]  /*6830*/  BSYNC B0 ;  /* 0x0000000000007941 */ /* 0x000fea0003800000 */
.L_x_102:
[----:B------:R-:W-:Y:S02]  /*6840*/  ISETP.NE.AND P0, PT, R67, RZ, PT ;  /* 0x000000ff4300720c */ /* 0x000fe40003f05270 */
[----:B------:R-:W-:Y:S11]  /*6850*/  IADD3 R65, PT, PT, R65, 0x1, RZ ;  /* 0x0000000141417810 */ /* 0x000ff60007ffe0ff */
[----:B------:R4:W1:Y:S04]  /*6860*/  @P0 LDS.128 R56, [R6] ;  /* 0x0000000006380984 */ /* 0x0008680000000c00 */
[----:B------:R4:W1:Y:S04]  /*6870*/  @P0 LDS.128 R60, [R5+0x10] ;  /* 0x00001000053c0984 */ /* 0x0008680000000c00 */
[----:B------:R4:W1:Y:S04]  /*6880*/  @P0 LDS.128 R68, [R4+0x20] ;  /* 0x0000200004440984 */ /* 0x0008680000000c00 */
[----:B------:R4:W1:Y:S02]  /*6890*/  @P0 LDS.128 R76, [R3+0x30] ;  /* 0x00003000034c0984 */ /* 0x0008640000000c00 */
.L_x_101:
[----:B------:R-:W-:Y:S05]  /*68a0*/  BSYNC B1 ;  /* 0x0000000000017941 */ /* 0x000fea0003800000 */
.L_x_100:
[----:B--2---:R-:W-:Y:S05]  /*68b0*/  VIADD R0, R48, 0x20 ;  /* 0x0000002030007836 */ /* 0x004fea0000000000 */
[----:B------:R-:W-:Y:S04]  /*68c0*/  SHF.R.U32.HI R0, RZ, 0x15, R0 ;  /* 0x00000015ff007819 */ /* 0x000fe80000011600 */
[----:B------:R-:W-:Y:S11]  /*68d0*/  LOP3.LUT P0, RZ, R0, 0x3, R92, 0x48, !PT ;  /* 0x0000000300ff7812 */ /* 0x000ff6000780485c */
[----:B------:R-:W-:Y:S02]  /*68e0*/  @!UPT UIADD3 URZ, UPT, UPT, URZ, URZ, URZ ;  /* 0x000000fffffff290 */ /* 0x000fe4000fffe0ff */
[----:B------:R-:W-:Y:S05]  /*68f0*/  @!P0 BRA `(.L_x_105) ;  /* 0x0000000000408947 */ /* 0x000fea0003800000 */
[----:B------:R-:W2:Y:S01]  /*6900*/  LDCU.64 UR8, c[0x4][0x70] ;  /* 0x01000e00ff0877ac */ /* 0x000ea20008000a00 */
[----:B----4-:R-:W-:Y:S01]  /*6910*/  MOV R3, 0x0 ;  /* 0x0000000000037802 */ /* 0x010fe20000000f00 */
[----:B------:R-:W-:Y:S02]  /*6920*/  HFMA2 R12, -RZ, RZ, 0, 5.9604644775390625e-08 ;  /* 0x00000001ff0c7431 */ /* 0x000fe400000001ff */
[----:B-1----:R-:W-:Y:S02]  /*6930*/  IMAD.MOV.U32 R8, RZ, RZ, 0x192 ;  /* 0x00000192ff087424 */ /* 0x002fe400078e00ff */
[----:B------:R-:W-:Y:S01]  /*6940*/  IMAD.MOV.U32 R13, RZ, RZ, RZ ;  /* 0x000000ffff0d7224 */ /* 0x000fe200078e00ff */
[----:B------:R-:W1:Y:S01]  /*6950*/  LDCU.64 UR6, c[0x4][0x78] ;  /* 0x01000f00ff0677ac */ /* 0x000e620008000a00 */
[----:B------:R-:W4:Y:S01]  /*6960*/  LDC.64 R2, c[0x4][R3] ;  /* 0x0100000003027b82 */ /* 0x000f220000000a00 */
[----:B------:R-:W5:Y:S01]  /*6970*/  LDCU.64 UR4, c[0x4][0x10] ;  /* 0x01000200ff0477ac */ /* 0x000f620008000a00 */
[----:B--2---:R-:W-:Y:S01]  /*6980*/  MOV R5, UR9 ;  /* 0x0000000900057c02 */ /* 0x004fe20008000f00 */
[----:B------:R-:W-:Y:S01]  /*6990*/  IMAD.U32 R4, RZ, RZ, UR8 ;  /* 0x00000008ff047e24 */ /* 0x000fe2000f8e00ff */
[----:B-1----:R-:W-:Y:S01]  /*69a0*/  MOV R7, UR7 ;  /* 0x0000000700077c02 */ /* 0x002fe20008000f00 */
[----:B------:R-:W-:Y:S01]  /*69b0*/  IMAD.U32 R6, RZ, RZ, UR6 ;  /* 0x00000006ff067e24 */ /* 0x000fe2000f8e00ff */
[----:B-----5:R-:W-:Y:S01]  /*69c0*/  MOV R11, UR5 ;  /* 0x00000005000b7c02 */ /* 0x020fe20008000f00 */
[----:B------:R-:W-:Y:S02]  /*69d0*/  IMAD.U32 R10, RZ, RZ, UR4 ;  /* 0x00000004ff0a7e24 */ /* 0x000fe4000f8e00ff */
[----:B------:R-:W-:Y:S07]  /*69e0*/  LEPC R20, `(.L_x_105) ;  /* 0x000000001014794e */ /* 0x000fee0000000000 */
[----:B---34-:R-:W-:Y:S05]  /*69f0*/  CALL.ABS.NOINC R2 ;  /* 0x0000000002007343 */ /* 0x018fea0003c00000 */
.L_x_105:
[----:B------:R-:W-:Y:S05]  /*6a00*/  WARPSYNC.ALL ;  /* 0x0000000000007948 */ /* 0x000fea0003800000 */
[----:B------:R-:W-:Y:S01]  /*6a10*/  R2UR UR4, R48 ;  /* 0x00000000300472ca */ /* 0x000fe200000e0000 */
[--C-:B-1--4-:R-:W-:Y:S01]  /*6a20*/  HADD2.F32 R3, -RZ, R56.reuse.H0_H0 ;  /* 0x20000038ff037230 */ /* 0x112fe20000004100 */
[----:B------:R-:W-:Y:S01]  /*6a30*/  ISETP.NE.AND P6, PT, R107, RZ, PT ;  /* 0x000000ff6b00720c */ /* 0x000fe20003fc5270 */
[--C-:B------:R-:W-:Y:S01]  /*6a40*/  HADD2.F32 R51, -RZ, R57.reuse.H1_H1 ;  /* 0x30000039ff337230 */ /* 0x100fe20000004100 */
[----:B------:R-:W-:Y:S01]  /*6a50*/  MOV R50, UR51 ;  /* 0x0000003300327c02 */ /* 0x000fe20008000f00 */
[----:B------:R-:W-:Y:S01]  /*6a60*/  BSSY.RECONVERGENT B0, `(.L_x_106) ;  /* 0x000008c000007945 */ /* 0x000fe20003800200 */
[----:B------:R-:W-:Y:S02]  /*6a70*/  MOV R72, UR37 ;  /* 0x0000002500487c02 */ /* 0x000fe40008000f00 */
[----:B------:R-:W-:Y:S05]  /*6a80*/  ISETP.NE.AND P0, PT, R102, RZ, PT ;  /* 0x000000ff6600720c */ /* 0x000fea0003f05270 */
[----:B------:R-:W1:Y:S02]  /*6a90*/  LDTM.x32 R4, tmem[UR4+0x20] ;  /* 0x00002004000479ee */ /* 0x000e6400082c0000 */
[----:B------:R-:W-:Y:S04]  /*6aa0*/  @P6 LEA R50, R50, UR48, 0x3 ;  /* 0x0000003032326c11 */ /* 0x000fe8000f8e18ff */
[----:B------:R-:W-:Y:S04]  /*6ab0*/  @P6 IADD3 R50, PT, PT, R50, 0x50, RZ ;  /* 0x0000005032326810 */ /* 0x000fe80007ffe0ff */
[----:B------:R-:W-:Y:S01]  /*6ac0*/  @P6 PRMT R72, R72, 0x654, R50 ;  /* 0x0000065448486816 */ /* 0x000fe20000000032 */
[----:B------:R-:W-:Y:S02]  /*6ad0*/  HADD2.F32 R50, -RZ, R57.H0_H0 ;  /* 0x20000039ff327230 */ /* 0x000fe40000004100 */
[C---:B-1----:R-:W-:Y:S01]  /*6ae0*/  FMUL R0, R47.reuse, R4 ;  /* 0x000000042f007220 */ /* 0x042fe20000400000 */
[----:B------:R-:W-:Y:S02]  /*6af0*/  HADD2.F32 R4, -RZ, R56.H1_H1 ;  /* 0x30000038ff047230 */ /* 0x000fe40000004100 */
[C---:B------:R-:W-:Y:S01]  /*6b00*/  FMUL R2, R47.reuse, R5 ;  /* 0x000000052f027220 */ /* 0x040fe20000400000 */
[----:B------:R-:W-:Y:S01]  /*6b10*/  FMUL R7, R47, R7 ;  /* 0x000000072f077220 */ /* 0x000fe20000400000 */
[----:B------:R-:W-:Y:S01]  /*6b20*/  FFMA R0, R49, R3, R0 ;  /* 0x0000000331007223 */ /* 0x000fe20000000000 */
[----:B------:R-:W-:Y:S01]  /*6b30*/  FMUL R3, R47, R6 ;  /* 0x000000062f037220 */ /* 0x000fe20000400000 */
[----:B------:R-:W-:Y:S01]  /*6b40*/  FFMA R2, R49, R4, R2 ;  /* 0x0000000431027223 */ /* 0x000fe20000000002 */
[C---:B------:R-:W-:Y:S01]  /*6b50*/  FMUL R4, R47.reuse, R8 ;  /* 0x000000082f047220 */ /* 0x040fe20000400000 */
[----:B------:R-:W-:Y:S01]  /*6b60*/  FMUL R8, R47, R12 ;  /* 0x0000000c2f087220 */ /* 0x000fe20000400000 */
[----:B------:R-:W-:Y:S01]  /*6b70*/  FFMA R3, R49, R50, R3 ;  /* 0x0000003231037223 */ /* 0x000fe20000000003 */
[C---:B------:R-:W-:Y:S01]  /*6b80*/  FMUL R12, R47.reuse, R16 ;  /* 0x000000102f0c7220 */ /* 0x040fe20000400000 */
[C---:B------:R-:W-:Y:S01]  /*6b90*/  FMUL R16, R47.reuse, R20 ;  /* 0x000000142f107220 */ /* 0x040fe20000400000 */
[C---:B------:R-:W-:Y:S01]  /*6ba0*/  FMUL R20, R47.reuse, R24 ;  /* 0x000000182f147220 */ /* 0x040fe20000400000 */
[C---:B------:R-:W-:Y:S01]  /*6bb0*/  FMUL R24, R47.reuse, R28 ;  /* 0x0000001c2f187220 */ /* 0x040fe20000400000 */
[C---:B------:R-:W-:Y:S01]  /*6bc0*/  FMUL R28, R47.reuse, R32 ;  /* 0x000000202f1c7220 */ /* 0x040fe20000400000 */
[--C-:B------:R-:W-:Y:S01]  /*6bd0*/  HADD2.F32 R32, -RZ, R58.reuse.H0_H0 ;  /* 0x2000003aff207230 */ /* 0x100fe20000004100 */
[----:B------:R-:W-:Y:S01]  /*6be0*/  F2FP.F16.F32.PACK_AB R52, R2, R0 ;  /* 0x000000000234723e */ /* 0x000fe200000000ff */
[----:B------:R-:W-:Y:S02]  /*6bf0*/  HADD2.F32 R0, -RZ, R58.H1_H1 ;  /* 0x3000003aff007230 */ /* 0x000fe40000004100 */
[----:B------:R-:W-:Y:S01]  /*6c00*/  FMUL R5, R47, R9 ;  /* 0x000000092f057220 */ /* 0x000fe20000400000 */
[--C-:B------:R-:W-:Y:S02]  /*6c10*/  HADD2.F32 R2, -RZ, R59.reuse.H0_H0 ;  /* 0x2000003bff027230 */ /* 0x100fe40000004100 */
[C---:B------:R-:W-:Y:S01]  /*6c20*/  FFMA R7, R49.reuse, R51, R7 ;  /* 0x0000003331077223 */ /* 0x040fe20000000007 */
[C---:B------:R-:W-:Y:S01]  /*6c30*/  FFMA R4, R49.reuse, R32, R4 ;  /* 0x0000002031047223 */ /* 0x040fe20000000004 */
[----:B------:R-:W-:Y:S02]  /*6c40*/  HADD2.F32 R32, -RZ, R59.H1_H1 ;  /* 0x3000003bff207230 */ /* 0x000fe40000004100 */
[----:B------:R-:W-:Y:S01]  /*6c50*/  FFMA R5, R49, R0, R5 ;  /* 0x0000000031057223 */ /* 0x000fe20000000005 */
[--C-:B------:R-:W-:Y:S01]  /*6c60*/  HADD2.F32 R0, -RZ, R60.reuse.H0_H0 ;  /* 0x2000003cff007230 */ /* 0x100fe20000004100 */
[----:B------:R-:W-:Y:S01]  /*6c70*/  F2FP.F16.F32.PACK_AB R53, R7, R3 ;  /* 0x000000030735723e */ /* 0x000fe200000000ff */
[----:B------:R-:W-:Y:S01]  /*6c80*/  FMUL R6, R47, R10 ;  /* 0x0000000a2f067220 */ /* 0x000fe20000400000 */
[--C-:B------:R-:W-:Y:S01]  /*6c90*/  HADD2.F32 R3, -RZ, R61.reuse.H0_H0 ;  /* 0x2000003dff037230 */ /* 0x100fe20000004100 */
[----:B------:R-:W-:Y:S01]  /*6ca0*/  F2FP.F16.F32.PACK_AB R54, R5, R4 ;  /* 0x000000040536723e */ /* 0x000fe200000000ff */
[----:B------:R-:W-:Y:S01]  /*6cb0*/  FMUL R11, R47, R11 ;  /* 0x0000000b2f0b7220 */ /* 0x000fe20000400000 */
[----:B------:R-:W-:Y:S01]  /*6cc0*/  FFMA R6, R49, R2, R6 ;  /* 0x0000000231067223 */ /* 0x000fe20000000006 */
[----:B------:R-:W-:Y:S02]  /*6cd0*/  HADD2.F32 R2, -RZ, R60.H1_H1 ;  /* 0x3000003cff027230 */ /* 0x000fe40000004100 */
[----:B------:R-:W-:Y:S01]  /*6ce0*/  FMUL R9, R47, R13 ;  /* 0x0000000d2f097220 */ /* 0x000fe20000400000 */
[C---:B------:R-:W-:Y:S01]  /*6cf0*/  FFMA R11, R49.reuse, R32, R11 ;  /* 0x00000020310b7223 */ /* 0x040fe2000000000b */
[----:B------:R-:W-:Y:S01]  /*6d00*/  FFMA R8, R49, R0, R8 ;  /* 0x0000000031087223 */ /* 0x000fe20000000008 */
[C---:B------:R-:W-:Y:S01]  /*6d10*/  FMUL R10, R47.reuse, R14 ;  /* 0x0000000e2f0a7220 */ /* 0x040fe20000400000 */
[----:B------:R-:W-:Y:S02]  /*6d20*/  HADD2.F32 R0, -RZ, R61.H1_H1 ;  /* 0x3000003dff007230 */ /* 0x000fe40000004100 */
[----:B------:R-:W-:Y:S01]  /*6d30*/  FMUL R15, R47, R15 ;  /* 0x0000000f2f0f7220 */ /* 0x000fe20000400000 */
[C---:B------:R-:W-:Y:S01]  /*6d40*/  FFMA R9, R49.reuse, R2, R9 ;  /* 0x0000000231097223 */ /* 0x040fe20000000009 */
[C---:B------:R-:W-:Y:S01]  /*6d50*/  FFMA R10, R49.reuse, R3, R10 ;  /* 0x00000003310a7223 */ /* 0x040fe2000000000a */
[--C-:B------:R-:W-:Y:S02]  /*6d60*/  HADD2.F32 R2, -RZ, R62.reuse.H0_H0 ;  /* 0x2000003eff027230 */ /* 0x100fe40000004100 */
[----:B------:R-:W-:Y:S01]  /*6d70*/  FFMA R15, R49, R0, R15 ;  /* 0x00000000310f7223 */ /* 0x000fe2000000000f */
[----:B------:R-:W-:Y:S02]  /*6d80*/  HADD2.F32 R3, -RZ, R62.H1_H1 ;  /* 0x3000003eff037230 */ /* 0x000fe40000004100 */
[C---:B------:R-:W-:Y:S01]  /*6d90*/  FMUL R13, R47.reuse, R17 ;  /* 0x000000112f0d7220 */ /* 0x040fe20000400000 */
[--C-:B------:R-:W-:Y:S02]  /*6da0*/  HADD2.F32 R0, -RZ, R63.reuse.H0_H0 ;  /* 0x2000003fff007230 */ /* 0x100fe40000004100 */
[----:B------:R-:W-:Y:S01]  /*6db0*/  FMUL R14, R47, R18 ;  /* 0x000000122f0e7220 */ /* 0x000fe20000400000 */
[C---:B------:R-:W-:Y:S01]  /*6dc0*/  FFMA R12, R49.reuse, R2, R12 ;  /* 0x00000002310c7223 */ /* 0x040fe2000000000c */
[C---:B------:R-:W-:Y:S01]  /*6dd0*/  FFMA R13, R49.reuse, R3, R13 ;  /* 0x00000003310d7223 */ /* 0x040fe2000000000d */
[----:B------:R-:W-:Y:S02]  /*6de0*/  HADD2.F32 R2, -RZ, R63.H1_H1 ;  /* 0x3000003fff027230 */ /* 0x000fe40000004100 */
[----:B------:R-:W-:Y:S01]  /*6df0*/  FFMA R14, R49, R0, R14 ;  /* 0x00000000310e7223 */ /* 0x000fe2000000000e */
[C---:B------:R-:W-:Y:S01]  /*6e00*/  FMUL R19, R47.reuse, R19 ;  /* 0x000000132f137220 */ /* 0x040fe20000400000 */
[--C-:B------:R-:W-:Y:S02]  /*6e10*/  HADD2.F32 R0, -RZ, R68.reuse.H0_H0 ;  /* 0x20000044ff007230 */ /* 0x100fe40000004100 */
[----:B------:R-:W-:Y:S01]  /*6e20*/  FMUL R17, R47, R21 ;  /* 0x000000152f117220 */ /* 0x000fe20000400000 */
[--C-:B------:R-:W-:Y:S02]  /*6e30*/  HADD2.F32 R3, -RZ, R69.reuse.H0_H0 ;  /* 0x20000045ff037230 */ /* 0x100fe40000004100 */
[C---:B------:R-:W-:Y:S01]  /*6e40*/  FFMA R19, R49.reuse, R2, R19 ;  /* 0x0000000231137223 */ /* 0x040fe20000000013 */
[----:B------:R-:W-:Y:S02]  /*6e50*/  HADD2.F32 R2, -RZ, R68.H1_H1 ;  /* 0x30000044ff027230 */ /* 0x000fe40000004100 */
        /* <DEDUP_REMOVED lines=9> */
[----:B------:R-:W-:Y:S01]  /*6ef0*/  FMUL R21, R47, R25 ;  /* 0x000000192f157220 */ /* 0x000fe20000400000 */
[----:B------:R-:W-:Y:S01]  /*6f00*/  F2FP.F16.F32.PACK_AB R55, R11, R6 ;  /* 0x000000060b37723e */ /* 0x000fe200000000ff */
[--C-:B------:R-:W-:Y:S02]  /*6f10*/  HADD2.F32 R3, -RZ, R71.reuse.H0_H0 ;  /* 0x20000047ff037230 */ /* 0x100fe40000004100 */
[----:B------:R-:W-:Y:S01]  /*6f20*/  FMUL R22, R47, R26 ;  /* 0x0000001a2f167220 */ /* 0x000fe20000400000 */
[C---:B------:R-:W-:Y:S01]  /*6f30*/  FFMA R20, R49.reuse, R2, R20 ;  /* 0x0000000231147223 */ /* 0x040fe20000000014 */
[C---:B------:R-:W-:Y:S01]  /*6f40*/  FFMA R21, R49.reuse, R0, R21 ;  /* 0x0000000031157223 */ /* 0x040fe20000000015 */
[----:B------:R1:W-:Y:S01]  /*6f50*/  STS.128 [R100+0x2000], R52 ;  /* 0x0020003464007388 */ /* 0x0003e20000000c00 */
[----:B------:R-:W-:Y:S02]  /*6f60*/  HADD2.F32 R0, -RZ, R71.H1_H1 ;  /* 0x30000047ff007230 */ /* 0x000fe40000004100 */
[----:B------:R-:W-:Y:S01]  /*6f70*/  FFMA R22, R49, R3, R22 ;  /* 0x0000000331167223 */ /* 0x000fe20000000016 */
[----:B------:R-:W-:Y:S01]  /*6f80*/  FMUL R27, R47, R27 ;  /* 0x0000001b2f1b7220 */ /* 0x000fe20000400000 */
[--C-:B------:R-:W-:Y:S01]  /*6f90*/  HADD2.F32 R2, -RZ, R76.reuse.H0_H0 ;  /* 0x2000004cff027230 */ /* 0x100fe20000004100 */
[----:B------:R-:W-:Y:S01]  /*6fa0*/  F2FP.F16.F32.PACK_AB R8, R9, R8 ;  /* 0x000000080908723e */ /* 0x000fe200000000ff */
[----:B------:R-:W-:Y:S01]  /*6fb0*/  HADD2.F32 R3, -RZ, R76.H1_H1 ;  /* 0x3000004cff037230 */ /* 0x000fe20000004100 */
[----:B------:R-:W-:Y:S01]  /*6fc0*/  F2FP.F16.F32.PACK_AB R9, R15, R10 ;  /* 0x0000000a0f09723e */ /* 0x000fe200000000ff */
[----:B------:R-:W-:Y:S01]  /*6fd0*/  FMUL R25, R47, R29 ;  /* 0x0000001d2f197220 */ /* 0x000fe20000400000 */
[--C-:B------:R-:W-:Y:S01]  /*6fe0*/  HADD2.F32 R4, -RZ, R77.reuse.H0_H0 ;  /* 0x2000004dff047230 */ /* 0x100fe20000004100 */
[----:B------:R-:W-:Y:S01]  /*6ff0*/  F2FP.F16.F32.PACK_AB R10, R13, R12 ;  /* 0x0000000c0d0a723e */ /* 0x000fe200000000ff */
[----:B------:R-:W-:Y:S01]  /*7000*/  FMUL R26, R47, R30 ;  /* 0x0000001e2f1a7220 */ /* 0x000fe20000400000 */
[----:B------:R-:W-:Y:S01]  /*7010*/  F2FP.F16.F32.PACK_AB R11, R19, R14 ;  /* 0x0000000e130b723e */ /* 0x000fe200000000ff */
[C---:B------:R-:W-:Y:S01]  /*7020*/  FFMA R27, R49.reuse, R0, R27 ;  /* 0x00000000311b7223 */ /* 0x040fe2000000001b */
[C---:B------:R-:W-:Y:S01]  /*7030*/  FFMA R24, R49.reuse, R2, R24 ;  /* 0x0000000231187223 */ /* 0x040fe20000000018 */
[----:B------:R-:W-:Y:S02]  /*7040*/  HADD2.F32 R0, -RZ, R77.H1_H1 ;  /* 0x3000004dff007230 */ /* 0x000fe40000004100 */
[----:B------:R-:W-:Y:S01]  /*7050*/  FFMA R25, R49, R3, R25 ;  /* 0x0000000331197223 */ /* 0x000fe20000000019 */
[----:B------:R1:W-:Y:S01]  /*7060*/  STS.128 [R99+0x2010], R8 ;  /* 0x0020100863007388 */ /* 0x0003e20000000c00 */
[----:B------:R-:W-:Y:S01]  /*7070*/  FMUL R31, R47, R31 ;  /* 0x0000001f2f1f7220 */ /* 0x000fe20000400000 */
[--C-:B------:R-:W-:Y:S02]  /*7080*/  HADD2.F32 R2, -RZ, R78.reuse.H0_H0 ;  /* 0x2000004eff027230 */ /* 0x100fe40000004100 */
[----:B------:R-:W-:Y:S01]  /*7090*/  FFMA R26, R49, R4, R26 ;  /* 0x00000004311a7223 */ /* 0x000fe2000000001a */
[----:B------:R-:W-:Y:S02]  /*70a0*/  HADD2.F32 R3, -RZ, R78.H1_H1 ;  /* 0x3000004eff037230 */ /* 0x000fe40000004100 */
[----:B------:R-:W-:Y:S01]  /*70b0*/  FMUL R29, R47, R33 ;  /* 0x000000212f1d7220 */ /* 0x000fe20000400000 */
[--C-:B------:R-:W-:Y:S01]  /*70c0*/  HADD2.F32 R4, -RZ, R79.reuse.H0_H0 ;  /* 0x2000004fff047230 */ /* 0x100fe20000004100 */
[----:B------:R-:W-:Y:S01]  /*70d0*/  F2FP.F16.F32.PACK_AB R16, R17, R16 ;  /* 0x000000101110723e */ /* 0x000fe200000000ff */
[----:B------:R-:W-:Y:S01]  /*70e0*/  FMUL R30, R47, R34 ;  /* 0x000000222f1e7220 */ /* 0x000fe20000400000 */
        /* <DEDUP_REMOVED lines=14> */
[----:B------:R-:W-:Y:S02]  /*71d0*/  F2FP.F16.F32.PACK_AB R27, R35, R30 ;  /* 0x0000001e231b723e */ /* 0x000fe400000000ff */
[----:B------:R-:W-:Y:S02]  /*71e0*/  LEA R0, R65, UR48, 0x3 ;  /* 0x0000003041007c11 */ /* 0x000fe4000f8e18ff */
[----:B------:R-:W-:Y:S01]  /*71f0*/  @P6 SHF.L.U32 R2, R97, 0x1f, RZ ;  /* 0x0000001f61026819 */ /* 0x000fe200000006ff */
        /* <DEDUP_REMOVED lines=9> */
[----:B------:R-:W-:Y:S02]  /*7290*/  UIADD3 UR8, UP0, UPT, UR52, 0x680, URZ ;  /* 0x0000068034087890 */ /* 0x000fe4000ff1e0ff */
[----:B------:R-:W-:Y:S02]  /*72a0*/  UIADD3 UR5, UPT, UPT, UR41, 0x20, URZ ;  /* 0x0000002029057890 */ /* 0x000fe4000fffe0ff */
[----:B------:R-:W-:Y:S02]  /*72b0*/  UIADD3 UR4, UPT, UPT, UR48, 0x2200, URZ ;  /* 0x0000220030047890 */ /* 0x000fe4000fffe0ff */
[----:B------:R-:W-:Y:S01]  /*72c0*/  UIADD3.X UR9, UPT, UPT, URZ, UR53, URZ, UP0, !UPT ;  /* 0x00000035ff097290 */ /* 0x000fe200087fe4ff */
[----:B------:R-:W-:Y:S01]  /*72d0*/  UMOV UR6, UR42 ;  /* 0x0000002a00067c82 */ /* 0x000fe20008000000 */
[----:B------:R-:W-:Y:S07]  /*72e0*/  UMOV UR7, UR36 ;  /* 0x0000002400077c82 */ /* 0x000fee0008000000 */
[----:B------:R2:W-:Y:S01]  /*72f0*/  UTMASTG.3D [UR4], [UR8] ;  /* 0x00000004080073b5 */ /* 0x0005e20008010000 */
[----:B------:R0:W-:Y:S01]  /*7300*/  UTMACMDFLUSH ;  /* 0x00000000000079b7 */ /* 0x0001e20000000000 */
[----:B--2---:R-:W-:Y:S04]  /*7310*/  DEPBAR.LE SB0, 0x1 ;  /* 0x000080400000791a */ /* 0x004fe80000000000 */
.L_x_107:
[----:B------:R-:W-:Y:S05]  /*7320*/  BSYNC.RECONVERGENT B0 ;  /* 0x0000000000007941 */ /* 0x000fea0003800200 */
.L_x_106:
[----:B------:R-:W-:Y:S01]  /*7330*/  BAR.SYNC.DEFER_BLOCKING 0x1, 0x80 ;  /* 0x0042000000007b1d */ /* 0x000fe20000010000 */
[----:B------:R-:W-:Y:S04]  /*7340*/  UIADD3 UR40, UPT, UPT, UR51, 0x1, URZ ;  /* 0x0000000133287890 */ /* 0x000fe8000fffe0ff */
[----:B------:R-:W-:Y:S04]  /*7350*/  UISETP.NE.AND UP0, UPT, UR40, 0x4, UPT ;  /* 0x000000042800788c */ /* 0x000fe8000bf05270 */
[----:B------:R-:W-:Y:S01]  /*7360*/  USEL UR40, UR40, URZ, UP0 ;  /* 0x000000ff28287287 */ /* 0x000fe20008000000 */
[----:B------:R2:W-:Y:S01]  /*7370*/  @P6 SYNCS.ARRIVE.TRANS64.RED.A1T0 RZ, [R72+URZ], RZ ;  /* 0x000000ff48ff69a7 */ /* 0x0005e200081004ff */
[----:B------:R-:W-:Y:S01]  /*7380*/  BSSY B1, `(.L_x_108) ;  /* 0x0000017000017945 */ /* 0x000fe20003800000 */
[----:B------:R-:W4:Y:S02]  /*7390*/  @P6 SYNCS.PHASECHK.TRANS64.TRYWAIT P0, [R0+URZ+0x30], R2 ;  /* 0x00003002000065a7 */ /* 0x000f2400080011ff */
[----:B----4-:R-:W-:Y:S01]  /*73a0*/  @P6 SEL R66, RZ, 0x1, !P0 ;  /* 0x00000001ff426807 */ /* 0x010fe20004000000 */
[----:B--2---:R-:W-:Y:S06]  /*73b0*/  @!P6 BRA `(.L_x_109) ;  /* 0x00000000004ce947 */ /* 0x004fec0003800000 */
        /* <DEDUP_REMOVED lines=9> */
[----:B------:R-:W-:Y:S04]  /*7450*/  SHF.L.U32 R6, R97, 0x1f, RZ ;  /* 0x0000001f61067819 */ /* 0x000fe800000006ff */
[----:B------:R-:W2:Y:S02]  /*7460*/  SYNCS.PHASECHK.TRANS64.TRYWAIT P0, [R0+URZ+0x30], R6 ;  /* 0x00003006000075a7 */ /* 0x000ea400080011ff */
[----:B--2---:R-:W-:Y:S05]  /*7470*/  @!P0 BRA `(.L_x_112) ;  /* 0x00000024004c8947 */ /* 0x004fea0003800000 */
.L_x_111:
[----:B------:R-:W-:Y:S05]  /*7480*/  BSYNC B0 ;  /* 0x0000000000007941 */ /* 0x000fea0003800000 */
.L_x_110:
[----:B------:R-:W-:Y:S02]  /*7490*/  ISETP.NE.AND P0, PT, R67, RZ, PT ;  /* 0x000000ff4300720c */ /* 0x000fe40003f05270 */
[----:B------:R-:W-:Y:S11]  /*74a0*/  IADD3 R65, PT, PT, R65, 0x1, RZ ;  /* 0x0000000141417810 */ /* 0x000ff60007ffe0ff */
[----:B------:R4:W1:Y:S04]  /*74b0*/  @P0 LDS.128 R56, [R5] ;  /* 0x0000000005380984 */ /* 0x0008680000000c00 */
[----:B------:R4:W1:Y:S04]  /*74c0*/  @P0 LDS.128 R60, [R4+0x10] ;  /* 0x00001000043c0984 */ /* 0x0008680000000c00 */
[----:B------:R4:W1:Y:S04]  /*74d0*/  @P0 LDS.128 R68, [R3+0x20] ;  /* 0x0000200003440984 */ /* 0x0008680000000c00 */
[----:B------:R4:W1:Y:S02]  /*74e0*/  @P0 LDS.128 R76, [R2+0x30] ;  /* 0x00003000024c0984 */ /* 0x0008640000000c00 */
.L_x_109:
[----:B------:R-:W-:Y:S05]  /*74f0*/  BSYNC B1 ;  /* 0x0000000000017941 */ /* 0x000fea0003800000 */
.L_x_108:
        /* <DEDUP_REMOVED lines=21> */
.L_x_113:
        /* <DEDUP_REMOVED lines=146> */
.L_x_115:
[----:B------:R-:W-:Y:S05]  /*7f70*/  BSYNC.RECONVERGENT B0 ;  /* 0x0000000000007941 */ /* 0x000fea0003800200 */
.L_x_114:
        /* <DEDUP_REMOVED lines=21> */
.L_x_119:
[----:B------:R-:W-:Y:S05]  /*80d0*/  BSYNC B0 ;  /* 0x0000000000007941 */ /* 0x000fea0003800000 */
.L_x_118:
[----:B------:R-:W-:Y:S11]  /*80e0*/  ISETP.NE.AND P0, PT, R67, RZ, PT ;  /* 0x000000ff4300720c */ /* 0x000ff60003f05270 */
[----:B------:R-:W-:Y:S02]  /*80f0*/  @!UPT UIADD3 URZ, UPT, UPT, URZ, URZ, URZ ;  /* 0x000000fffffff290 */ /* 0x000fe4000fffe0ff */
[----:B------:R4:W1:Y:S04]  /*8100*/  @P0 LDS.128 R56, [R4] ;  /* 0x0000000004380984 */ /* 0x0008680000000c00 */
[----:B------:R4:W1:Y:S04]  /*8110*/  @P0 LDS.128 R60, [R3+0x10] ;  /* 0x00001000033c0984 */ /* 0x0008680000000c00 */
[----:B------:R4:W1:Y:S04]  /*8120*/  @P0 LDS.128 R68, [R2+0x20] ;  /* 0x0000200002440984 */ /* 0x0008680000000c00 */
[----:B------:R4:W1:Y:S02]  /*8130*/  @P0 LDS.128 R76, [R65+0x30] ;  /* 0x00003000414c0984 */ /* 0x0008640000000c00 */
.L_x_117:
[----:B------:R-:W-:Y:S05]  /*8140*/  BSYNC B1 ;  /* 0x0000000000017941 */ /* 0x000fea0003800000 */
.L_x_116:
        /* <DEDUP_REMOVED lines=21> */
.L_x_121:
[----:B------:R-:W-:Y:S01]  /*82a0*/  ISETP.NE.AND P0, PT, R102, RZ, PT ;  /* 0x000000ff6600720c */ /* 0x000fe20003f05270 */
[----:B------:R-:W-:Y:S05]  /*82b0*/  WARPSYNC.ALL ;  /* 0x0000000000007948 */ /* 0x000fea0003800000 */
[----:B------:R-:W-:Y:S01]  /*82c0*/  R2UR UR4, R48 ;  /* 0x00000000300472ca */ /* 0x000fe200000e0000 */
[--C-:B-1----:R-:W-:Y:S01]  /*82d0*/  HADD2.F32 R0, -RZ, R56.reuse.H0_H0 ;  /* 0x20000038ff007230 */ /* 0x102fe20000004100 */
[----:B------:R-:W-:Y:S01]  /*82e0*/  R2UR UR5, R64 ;  /* 0x00000000400572ca */ /* 0x000fe200000e0000 */
[----:B----4-:R-:W-:Y:S01]  /*82f0*/  HADD2.F32 R2, -RZ, R56.H1_H1 ;  /* 0x30000038ff027230 */ /* 0x010fe20000004100 */
[----:B------:R-:W-:Y:S01]  /*8300*/  BSSY.RECONVERGENT B0, `(.L_x_122) ;  /* 0x0000089000007945 */ /* 0x000fe20003800200 */
[--C-:B------:R-:W-:Y:S02]  /*8310*/  HADD2.F32 R3, -RZ, R57.reuse.H0_H0 ;  /* 0x20000039ff037230 */ /* 0x100fe40000004100 */
[----:B------:R-:W-:Y:S02]  /*8320*/  HADD2.F32 R48, -RZ, R57.H1_H1 ;  /* 0x30000039ff307230 */ /* 0x000fe40000004100 */
[--C-:B------:R-:W-:Y:S02]  /*8330*/  HADD2.F32 R50, -RZ, R58.reuse.H0_H0 ;  /* 0x2000003aff327230 */ /* 0x100fe40000004100 */
[----:B------:R-:W-:Y:S02]  /*8340*/  HADD2.F32 R51, -RZ, R58.H1_H1 ;  /* 0x3000003aff337230 */ /* 0x000fe40000004100 */
[----:B------:R-:W1:Y:S01]  /*8350*/  LDTM.x32 R4, tmem[UR4+0x60] ;  /* 0x00006004000479ee */ /* 0x000e6200082c0000 */
[----:B------:R-:W-:Y:S01]  /*8360*/  NOP ;  /* 0x0000000000007918 */ /* 0x000fe20000000000 */
[----:B------:R-:W-:Y:S01]  /*8370*/  UIADD3 UR5, UPT, UPT, UR5, 0xc0, URZ ;  /* 0x000000c005057890 */ /* 0x000fe2000fffe0ff */
[--C-:B------:R-:W-:Y:S02]  /*8380*/  HADD2.F32 R52, -RZ, R59.reuse.H0_H0 ;  /* 0x2000003bff347230 */ /* 0x100fe40000004100 */
[----:B------:R-:W-:Y:S01]  /*8390*/  HADD2.F32 R53, -RZ, R59.H1_H1 ;  /* 0x3000003bff357230 */ /* 0x000fe20000004100 */
[----:B------:R-:W-:Y:S01]  /*83a0*/  UPRMT UR5, UR37, 0x654, UR5 ;  /* 0x0000065425057896 */ /* 0x000fe20008000005 */
[--C-:B------:R-:W-:Y:S02]  /*83b0*/  HADD2.F32 R54, -RZ, R60.reuse.H0_H0 ;  /* 0x2000003cff367230 */ /* 0x100fe40000004100 */
[----:B------:R-:W-:Y:S02]  /*83c0*/  HADD2.F32 R55, -RZ, R60.H1_H1 ;  /* 0x3000003cff377230 */ /* 0x000fe40000004100 */
[--C-:B------:R-:W-:Y:S02]  /*83d0*/  HADD2.F32 R56, -RZ, R61.reuse.H0_H0 ;  /* 0x2000003dff387230 */ /* 0x100fe40000004100 */
[----:B------:R-:W-:Y:S02]  /*83e0*/  HADD2.F32 R57, -RZ, R61.H1_H1 ;  /* 0x3000003dff397230 */ /* 0x000fe40000004100 */
[----:B-1----:R-:W-:Y:S01]  /*83f0*/  SYNCS.ARRIVE.TRANS64.RED.A1T0 RZ, [UR5], RZ ;  /* 0x000000ffffff79a7 */ /* 0x002fe20008100405 */
[--C-:B------:R-:W-:Y:S02]  /*8400*/  HADD2.F32 R58, -RZ, R62.reuse.H0_H0 ;  /* 0x2000003eff3a7230 */ /* 0x100fe40000004100 */
[----:B------:R-:W-:Y:S02]  /*8410*/  HADD2.F32 R59, -RZ, R62.H1_H1 ;  /* 0x3000003eff3b7230 */ /* 0x000fe40000004100 */
[--C-:B------:R-:W-:Y:S02]  /*8420*/  HADD2.F32 R60, -RZ, R63.reuse.H0_H0 ;  /* 0x2000003fff3c7230 */ /* 0x100fe40000004100 */
[----:B------:R-:W-:Y:S02]  /*8430*/  HADD2.F32 R61, -RZ, R63.H1_H1 ;  /* 0x3000003fff3d7230 */ /* 0x000fe40000004100 */
[C---:B------:R-:W-:Y:S01]  /*8440*/  FMUL R4, R47.reuse, R4 ;  /* 0x000000042f047220 */ /* 0x040fe20000400000 */
[C---:B------:R-:W-:Y:S01]  /*8450*/  FMUL R5, R47.reuse, R5 ;  /* 0x000000052f057220 */ /* 0x040fe20000400000 */
[C---:B------:R-:W-:Y:S01]  /*8460*/  FMUL R6, R47.reuse, R6 ;  /* 0x000000062f067220 */ /* 0x040fe20000400000 */
[----:B------:R-:W-:Y:S01]  /*8470*/  FMUL R7, R47, R7 ;  /* 0x000000072f077220 */ /* 0x000fe20000400000 */
[C---:B------:R-:W-:Y:S01]  /*8480*/  FFMA R4, R49.reuse, R0, R4 ;  /* 0x0000000031047223 */ /* 0x040fe20000000004 */
[C---:B------:R-:W-:Y:S01]  /*8490*/  FFMA R5, R49.reuse, R2, R5 ;  /* 0x0000000231057223 */ /* 0x040fe20000000005 */
[C---:B------:R-:W-:Y:S01]  /*84a0*/  FFMA R6, R49.reuse, R3, R6 ;  /* 0x0000000331067223 */ /* 0x040fe20000000006 */
[----:B------:R-:W-:Y:S01]  /*84b0*/  FFMA R7, R49, R48, R7 ;  /* 0x0000003031077223 */ /* 0x000fe20000000007 */
[C---:B------:R-:W-:Y:S01]  /*84c0*/  FMUL R8, R47.reuse, R8 ;  /* 0x000000082f087220 */ /* 0x040fe20000400000 */
[----:B------:R-:W-:Y:S01]  /*84d0*/  FMUL R9, R47, R9 ;  /* 0x000000092f097220 */ /* 0x000fe20000400000 */
[----:B------:R-:W-:Y:S01]  /*84e0*/  F2FP.F16.F32.PACK_AB R4, R5, R4 ;  /* 0x000000040504723e */ /* 0x000fe200000000ff */
[----:B------:R-:W-:Y:S01]  /*84f0*/  FMUL R0, R47, R10 ;  /* 0x0000000a2f007220 */ /* 0x000fe20000400000 */
[----:B------:R-:W-:Y:S01]  /*8500*/  F2FP.F16.F32.PACK_AB R5, R7, R6 ;  /* 0x000000060705723e */ /* 0x000fe200000000ff */
[C---:B------:R-:W-:Y:S01]  /*8510*/  FFMA R8, R49.reuse, R50, R8 ;  /* 0x0000003231087223 */ /* 0x040fe20000000008 */
[C---:B------:R-:W-:Y:S01]  /*8520*/  FFMA R9, R49.reuse, R51, R9 ;  /* 0x0000003331097223 */ /* 0x040fe20000000009 */
[----:B------:R-:W-:Y:S01]  /*8530*/  FFMA R0, R49, R52, R0 ;  /* 0x0000003431007223 */ /* 0x000fe20000000000 */
[C---:B------:R-:W-:Y:S01]  /*8540*/  FMUL R2, R47.reuse, R11 ;  /* 0x0000000b2f027220 */ /* 0x040fe20000400000 */
[C---:B------:R-:W-:Y:S01]  /*8550*/  FMUL R3, R47.reuse, R12 ;  /* 0x0000000c2f037220 */ /* 0x040fe20000400000 */
[----:B------:R-:W-:Y:S01]  /*8560*/  FMUL R10, R47, R13 ;  /* 0x0000000d2f0a7220 */ /* 0x000fe20000400000 */
[----:B------:R-:W-:Y:S01]  /*8570*/  F2FP.F16.F32.PACK_AB R6, R9, R8 ;  /* 0x000000080906723e */ /* 0x000fe200000000ff */
[C---:B------:R-:W-:Y:S01]  /*8580*/  FFMA R2, R49.reuse, R53, R2 ;  /* 0x0000003531027223 */ /* 0x040fe20000000002 */
[C---:B------:R-:W-:Y:S01]  /*8590*/  FFMA R3, R49.reuse, R54, R3 ;  /* 0x0000003631037223 */ /* 0x040fe20000000003 */
[----:B------:R-:W-:Y:S01]  /*85a0*/  FFMA R10, R49, R55, R10 ;  /* 0x00000037310a7223 */ /* 0x000fe2000000000a */
[C---:B------:R-:W-:Y:S01]  /*85b0*/  FMUL R11, R47.reuse, R14 ;  /* 0x0000000e2f0b7220 */ /* 0x040fe20000400000 */
[C---:B------:R-:W-:Y:S01]  /*85c0*/  FMUL R15, R47.reuse, R15 ;  /* 0x0000000f2f0f7220 */ /* 0x040fe20000400000 */
[C---:B------:R-:W-:Y:S01]  /*85d0*/  FMUL R12, R47.reuse, R16 ;  /* 0x000000102f0c7220 */ /* 0x040fe20000400000 */
[----:B------:R-:W-:Y:S01]  /*85e0*/  FMUL R13, R47, R17 ;  /* 0x000000112f0d7220 */ /* 0x000fe20000400000 */
[----:B------:R-:W-:Y:S01]  /*85f0*/  FFMA R11, R49, R56, R11 ;  /* 0x00000038310b7223 */ /* 0x000fe2000000000b */
[----:B------:R-:W-:Y:S01]  /*8600*/  FMUL R14, R47, R18 ;  /* 0x000000122f0e7220 */ /* 0x000fe20000400000 */
[----:B------:R-:W-:Y:S01]  /*8610*/  FFMA R15, R49, R57, R15 ;  /* 0x00000039310f7223 */ /* 0x000fe2000000000f */
[--C-:B------:R-:W-:Y:S02]  /*8620*/  HADD2.F32 R62, -RZ, R68.reuse.H0_H0 ;  /* 0x20000044ff3e7230 */ /* 0x100fe40000004100 */
[----:B------:R-:W-:Y:S01]  /*8630*/  FMUL R19, R47, R19 ;  /* 0x000000132f137220 */ /* 0x000fe20000400000 */
[----:B------:R-:W-:Y:S01]  /*8640*/  F2FP.F16.F32.PACK_AB R7, R2, R0 ;  /* 0x000000000207723e */ /* 0x000fe200000000ff */
[----:B------:R-:W-:Y:S01]  /*8650*/  FFMA R12, R49, R58, R12 ;  /* 0x0000003a310c7223 */ /* 0x000fe2000000000c */
[----:B------:R-:W-:Y:S02]  /*8660*/  HADD2.F32 R63, -RZ, R68.H1_H1 ;  /* 0x30000044ff3f7230 */ /* 0x000fe40000004100 */
[----:B------:R-:W-:Y:S01]  /*8670*/  FMUL R16, R47, R20 ;  /* 0x000000142f107220 */ /* 0x000fe20000400000 */
[----:B------:R-:W-:Y:S01]  /*8680*/  FFMA R13, R49, R59, R13 ;  /* 0x0000003b310d7223 */ /* 0x000fe2000000000d */
[----:B------:R1:W-:Y:S01]  /*8690*/  STS.128 [R100+0x6000], R4 ;  /* 0x0060000464007388 */ /* 0x0003e20000000c00 */
[--C-:B------:R-:W-:Y:S02]  /*86a0*/  HADD2.F32 R64, -RZ, R69.reuse.H0_H0 ;  /* 0x20000045ff407230 */ /* 0x100fe40000004100 */
[----:B------:R-:W-:Y:S01]  /*86b0*/  FMUL R17, R47, R21 ;  /* 0x000000152f117220 */ /* 0x000fe20000400000 */
[----:B------:R-:W-:Y:S01]  /*86c0*/  FFMA R14, R49, R60, R14 ;  /* 0x0000003c310e7223 */ /* 0x000fe2000000000e */
[----:B------:R-:W-:Y:S02]  /*86d0*/  HADD2.F32 R65, -RZ, R69.H1_H1 ;  /* 0x30000045ff417230 */ /* 0x000fe40000004100 */
[----:B------:R-:W-:Y:S01]  /*86e0*/  FMUL R18, R47, R22 ;  /* 0x000000162f127220 */ /* 0x000fe20000400000 */
[----:B------:R-:W-:Y:S01]  /*86f0*/  FFMA R19, R49, R61, R19 ;  /* 0x0000003d31137223 */ /* 0x000fe20000000013 */
        /* <DEDUP_REMOVED lines=11> */
[----:B------:R-:W-:Y:S01]  /*87b0*/  F2FP.F16.F32.PACK_AB R8, R10, R3 ;  /* 0x000000030a08723e */ /* 0x000fe200000000ff */
[----:B------:R-:W-:Y:S01]  /*87c0*/  FFMA R23, R49, R65, R23 ;  /* 0x0000004131177223 */ /* 0x000fe20000000017 */
[----:B------:R-:W-:Y:S01]  /*87d0*/  F2FP.F16.F32.PACK_AB R9, R15, R11 ;  /* 0x0000000b0f09723e */ /* 0x000fe200000000ff */
[--C-:B------:R-:W-:Y:S02]  /*87e0*/  HADD2.F32 R70, -RZ, R76.reuse.H0_H0 ;  /* 0x2000004cff467230 */ /* 0x100fe40000004100 */
[----:B------:R-:W-:Y:S01]  /*87f0*/  FMUL R27, R47, R27 ;  /* 0x0000001b2f1b7220 */ /* 0x000fe20000400000 */
[----:B------:R-:W-:Y:S01]  /*8800*/  F2FP.F16.F32.PACK_AB R10, R13, R12 ;  /* 0x0000000c0d0a723e */ /* 0x000fe200000000ff */
[----:B------:R-:W-:Y:S01]  /*8810*/  FFMA R20, R49, R66, R20 ;  /* 0x0000004231147223 */ /* 0x000fe20000000014 */
[----:B------:R-:W-:Y:S01]  /*8820*/  F2FP.F16.F32.PACK_AB R11, R19, R14 ;  /* 0x0000000e130b723e */ /* 0x000fe200000000ff */
[----:B------:R-:W-:Y:S02]  /*8830*/  HADD2.F32 R71, -RZ, R76.H1_H1 ;  /* 0x3000004cff477230 */ /* 0x000fe40000004100 */
[----:B------:R-:W-:Y:S01]  /*8840*/  FMUL R24, R47, R28 ;  /* 0x0000001c2f187220 */ /* 0x000fe20000400000 */
[----:B------:R-:W-:Y:S01]  /*8850*/  FFMA R21, R49, R67, R21 ;  /* 0x0000004331157223 */ /* 0x000fe20000000015 */
[--C-:B------:R-:W-:Y:S01]  /*8860*/  HADD2.F32 R72, -RZ, R77.reuse.H0_H0 ;  /* 0x2000004dff487230 */ /* 0x100fe20000004100 */
[----:B------:R1:W-:Y:S01]  /*8870*/  STS.128 [R99+0x6010], R8 ;  /* 0x0060100863007388 */ /* 0x0003e20000000c00 */
        /* <DEDUP_REMOVED lines=49> */
.L_x_123:
[----:B------:R-:W-:Y:S05]  /*8b90*/  BSYNC.RECONVERGENT B0 ;  /* 0x0000000000007941 */ /* 0x000fea0003800200 */
.L_x_122:
[----:B------:R-:W-:Y:S01]  /*8ba0*/  BAR.SYNC.DEFER_BLOCKING 0x1, 0x80 ;  /* 0x0042000000007b1d */ /* 0x000fe20000010000 */
[----:B------:R-:W-:Y:S01]  /*8bb0*/  UISETP.NE.AND UP0, UPT, UR49, -0x4, UPT ;  /* 0xfffffffc3100788c */ /* 0x000fe2000bf05270 */
[----:B------:R-:W-:Y:S08]  /*8bc0*/  IADD3 R45, PT, PT, R45, 0x1, RZ ;  /* 0x000000012d2d7810 */ /* 0x000ff00007ffe0ff */
[----:B------:R-:W-:Y:S05]  /*8bd0*/  BRA.U !UP0, `(.L_x_124) ;  /* 0x0000000108287547 */ /* 0x000fea000b800000 */
[----:B------:R-:W-:Y:S01]  /*8be0*/  ISETP.NE.AND P0, PT, R107, RZ, PT ;  /* 0x000000ff6b00720c */ /* 0x000fe20003f05270 */
[----:B------:R-:W-:Y:S01]  /*8bf0*/  IMAD.U32 R2, RZ, RZ, UR51 ;  /* 0x00000033ff027e24 */ /* 0x000fe2000f8e00ff */
[----:B------:R-:W-:Y:S01]  /*8c00*/  UIADD3 UR51, UPT, UPT, UR51, 0x1, URZ ;  /* 0x0000000133337890 */ /* 0x000fe2000fffe0ff */
[----:B------:R-:W-:Y:S03]  /*8c10*/  IMAD.U32 R0, RZ, RZ, UR37 ;  /* 0x00000025ff007e24 */ /* 0x000fe6000f8e00ff */
[----:B------:R-:W-:Y:S04]  /*8c20*/  UISETP.NE.AND UP0, UPT, UR51, 0x4, UPT ;  /* 0x000000043300788c */ /* 0x000fe8000bf05270 */
[----:B------:R-:W-:Y:S03]  /*8c30*/  USEL UR51, UR51, URZ, UP0 ;  /* 0x000000ff33337287 */ /* 0x000fe60008000000 */
[----:B------:R-:W-:Y:S05]  /*8c40*/  @P0 LEA R2, R2, UR48, 0x3 ;  /* 0x0000003002020c11 */ /* 0x000fea000f8e18ff */
[----:B------:R-:W-:Y:S05]  /*8c50*/  @P0 VIADD R2, R2, 0x50 ;  /* 0x0000005002020836 */ /* 0x000fea0000000000 */
[----:B------:R-:W-:Y:S04]  /*8c60*/  @P0 PRMT R0, R0, 0x654, R2 ;  /* 0x0000065400000816 */ /* 0x000fe80000000002 */
[----:B------:R2:W-:Y:S03]  /*8c70*/  @P0 SYNCS.ARRIVE.TRANS64.RED.A1T0 RZ, [R0+URZ], RZ ;  /* 0x000000ff00ff09a7 */ /* 0x0005e600081004ff */
.L_x_124:
[----:B------:R-:W-:Y:S01]  /*8c80*/  ISETP.NE.AND P2, PT, R103, RZ, PT ;  /* 0x000000ff6700720c */ /* 0x000fe20003f45270 */
[----:B------:R-:W-:Y:S01]  /*8c90*/  UIADD3 UR49, UPT, UPT, UR49, 0x4, URZ ;  /* 0x0000000431317890 */ /* 0x000fe2000fffe0ff */
[----:B------:R-:W-:Y:S01]  /*8ca0*/  ISETP.NE.AND P0, PT, R105, 0x2, PT ;  /* 0x000000026900780c */ /* 0x000fe20003f05270 */
[----:B------:R-:W-:Y:S01]  /*8cb0*/  IMAD.IADD R14, R43, 0x1, R86 ;  /* 0x000000012b0e7824 */ /* 0x000fe200078e0256 */
[----:B------:R-:W-:Y:S01]  /*8cc0*/  ISETP.NE.AND P1, PT, R45, 0x4, PT ;  /* 0x000000042d00780c */ /* 0x000fe20003f25270 */
[----:B------:R-:W-:Y:S01]  /*8cd0*/  IMAD.IADD R15, R44, 0x1, R87 ;  /* 0x000000012c0f7824 */ /* 0x000fe200078e0257 */
[----:B------:R-:W-:Y:S02]  /*8ce0*/  SEL R2, RZ, 0x1, P0 ;  /* 0x00000001ff027807 */ /* 0x000fe40000000000 */
[----:B--2---:R-:W-:Y:S02]  /*8cf0*/  SEL R0, RZ, 0x1, P1 ;  /* 0x00000001ff007807 */ /* 0x004fe40000800000 */
[----:B------:R-:W-:Y:S02]  /*8d00*/  LOP3.LUT R95, R95, R2, RZ, 0x3c, !PT ;  /* 0x000000025f5f7212 */ /* 0x000fe400078e3cff */
[----:B------:R-:W-:Y:S02]  /*8d10*/  LOP3.LUT R96, R96, R0, RZ, 0x3c, !PT ;  /* 0x0000000060607212 */ /* 0x000fe400078e3cff */
[----:B------:R-:W-:Y:S02]  /*8d20*/  @P2 R2UR UR36, R94 ;  /* 0x000000005e2422ca */ /* 0x000fe400000e0000 */
[----:B------:R-:W-:Y:S02]  /*8d30*/  SEL R105, R105, RZ, P0 ;  /* 0x000000ff69697207 */ /* 0x000fe40000000000 */
[----:B------:R-:W-:Y:S01]  /*8d40*/  SEL R45, R45, RZ, P1 ;  /* 0x000000ff2d2d7207 */ /* 0x000fe20000800000 */
[----:B------:R-:W-:Y:S10]  /*8d50*/  @P2 BRA `(.L_x_125) ;  /* 0xffffffc000502947 */ /* 0x000ff4000383ffff */
[----:B------:R-:W-:-:S09]  /*8d60*/  UISETP.NE.AND UP0, UPT, UR50, URZ, UPT ;  /* 0x000000ff3200728c */ /* 0x000fd2000bf05270 */
[----:B------:R-:W-:Y:S05]  /*8d70*/  BRA.U !UP0, `(.L_x_126) ;  /* 0x0000000108487547 */ /* 0x000fea000b800000 */
[----:B------:R-:W2:Y:S02]  /*8d80*/  LDCU.64 UR4, c[0x0][0x890] ;  /* 0x00011200ff0477ac */ /* 0x000ea40008000a00 */
[----:B--2---:R-:W-:-:S04]  /*8d90*/  UISETP.NE.U32.AND UP0, UPT, UR4, URZ, UPT ;  /* 0x000000ff0400728c */ /* 0x004fc8000bf05070 */
[----:B------:R-:W-:-:S09]  /*8da0*/  UISETP.NE.AND.EX UP0, UPT, UR5, URZ, UPT, UP0 ;  /* 0x000000ff0500728c */ /* 0x000fd2000bf05300 */
[----:B------:R-:W-:Y:S05]  /*8db0*/  BRA.U UP0, `(.L_x_127) ;  /* 0x00000001000c7547 */ /* 0x000fea000b800000 */
[----:B------:R-:W-:-:S13]  /*8dc0*/  FSETP.NEU.AND P0, PT, R49, RZ, PT ;  /* 0x000000ff3100720b */ /* 0x000fda0003f0d000 */
[----:B------:R-:W-:Y:S05]  /*8dd0*/  @!P0 EXIT ;  /* 0x000000000000894d */ /* 0x000fea0003800000 */
[----:B------:R-:W-:Y:S05]  /*8de0*/  BRA `(.L_x_126) ;  /* 0x00000000002c7947 */ /* 0x000fea0003800000 */
.L_x_127:
[----:B------:R-:W-:Y:S01]  /*8df0*/  ISETP.NE.AND P0, PT, R104, RZ, PT ;  /* 0x000000ff6800720c */ /* 0x000fe20003f05270 */
[----:B------:R-:W-:-:S12]  /*8e00*/  BSSY.RECONVERGENT B0, `(.L_x_126) ;  /* 0x0000009000007945 */ /* 0x000fd80003800200 */
[----:B------:R-:W-:Y:S05]  /*8e10*/  @P0 BRA `(.L_x_128) ;  /* 0x0000000000140947 */ /* 0x000fea0003800000 */
[----:B------:R-:W2:Y:S02]  /*8e20*/  LDCU.64 UR4, c[0x0][0x888] ;  /* 0x00011100ff0477ac */ /* 0x000ea40008000a00 */
[----:B--2---:R-:W-:-:S04]  /*8e30*/  ISETP.NE.U32.AND P0, PT, RZ, UR4, PT ;  /* 0x00000004ff007c0c */ /* 0x004fc8000bf05070 */
[----:B------:R-:W-:-:S13]  /*8e40*/  ISETP.NE.AND.EX P0, PT, RZ, UR5, PT, P0 ;  /* 0x00000005ff007c0c */ /* 0x000fda000bf05300 */
[----:B------:R-:W-:Y:S05]  /*8e50*/  @!P0 EXIT ;  /* 0x000000000000894d */ /* 0x000fea0003800000 */
[----:B------:R-:W-:Y:S05]  /*8e60*/  BRA `(.L_x_129) ;  /* 0x0000000000087947 */ /* 0x000fea0003800000 */
.L_x_128:
[----:B------:R-:W-:-:S13]  /*8e70*/  FSETP.NEU.AND P0, PT, R49, RZ, PT ;  /* 0x000000ff3100720b */ /* 0x000fda0003f0d000 */
[----:B------:R-:W-:Y:S05]  /*8e80*/  @!P0 EXIT ;  /* 0x000000000000894d */ /* 0x000fea0003800000 */
.L_x_129:
[----:B------:R-:W-:Y:S05]  /*8e90*/  BSYNC.RECONVERGENT B0 ;  /* 0x0000000000007941 */ /* 0x000fea0003800200 */
.L_x_126:
[----:B------:R-:W-:Y:S01]  /*8ea0*/  ULEA UR4, UR51, UR48, 0x3 ;  /* 0x0000003033047291 */ /* 0x000fe2000f8e18ff */
[----:B------:R-:W-:-:S04]  /*8eb0*/  DEPBAR.LE SB0, 0x0 ;  /* 0x000080000000791a */ /* 0x000fc80000000000 */
[----:B------:R-:W-:-:S04]  /*8ec0*/  UIADD3 UR4, UPT, UPT, UR4, 0x50, URZ ;  /* 0x0000005004047890 */ /* 0x000fc8000fffe0ff */
[----:B------:R-:W-:-:S09]  /*8ed0*/  UPRMT UR4, UR37, 0x654, UR4 ;  /* 0x0000065425047896 */ /* 0x000fd20008000004 */
[----:B------:R-:W-:Y:S01]  /*8ee0*/  SYNCS.ARRIVE.TRANS64.RED.A1T0 RZ, [UR4], RZ ;  /* 0x000000ffffff79a7 */ /* 0x000fe20008100404 */
[----:B------:R-:W-:Y:S05]  /*8ef0*/  EXIT ;  /* 0x000000000000794d */ /* 0x000fea0003800000 */
.L_x_19:
[----:B--2---:R2:W1:Y:S02]  /*8f00*/  SYNCS.PHASECHK.TRANS64.TRYWAIT P0, [R2+URZ+0xf0], R3 ;  /* 0x0000f003020075a7 */ /* 0x00446400080011ff */
[----:B-1----:R-:W-:Y:S05]  /*8f10*/  @!P0 NANOSLEEP.SYNCS 0x989680 ;  /* 0x009896800000895d */ /* 0x002fea0003900000 */
[----:B------:R-:W1:Y:S02]  /*8f20*/  @!P0 SYNCS.PHASECHK.TRANS64 P0, [R2+URZ+0xf0], R3 ;  /* 0x0000f003020085a7 */ /* 0x000e6400080010ff */
[----:B-1----:R-:W-:Y:S05]  /*8f30*/  @!P0 BRA `(.L_x_19) ;  /* 0xfffffffc00f08947 */ /* 0x002fea000383ffff */
[----:B------:R-:W-:Y:S05]  /*8f40*/  BRA `(.L_x_130) ;  /* 0xffffff84009c7947 */ /* 0x000fea000383ffff */
.L_x_22:
[----:B-1----:R-:W-:-:S07]  /*8f50*/  MOV R2, UR33 ;  /* 0x0000002100027c02 */ /* 0x002fce0008000f00 */
.L_x_131:
[----:B-1----:R1:W2:Y:S02]  /*8f60*/  SYNCS.PHASECHK.TRANS64.TRYWAIT P0, [R2+URZ+0x18], R4 ;  /* 0x00001804020075a7 */ /* 0x0022a400080011ff */
[----:B--2---:R-:W-:Y:S05]  /*8f70*/  @!P0 NANOSLEEP.SYNCS 0x989680 ;  /* 0x009896800000895d */ /* 0x004fea0003900000 */
[----:B------:R-:W2:Y:S02]  /*8f80*/  @!P0 SYNCS.PHASECHK.TRANS64 P0, [R2+URZ+0x18], R4 ;  /* 0x00001804020085a7 */ /* 0x000ea400080010ff */
[----:B--2---:R-:W-:Y:S05]  /*8f90*/  @!P0 BRA `(.L_x_131) ;  /* 0xfffffffc00f08947 */ /* 0x004fea000383ffff */
[----:B------:R-:W-:Y:S05]  /*8fa0*/  BRA `(.L_x_21) ;  /* 0xffffff8400f47947 */ /* 0x000fea000383ffff */
.L_x_28:
[----:B-1----:R-:W-:-:S07]  /*8fb0*/  MOV R2, UR33 ;  /* 0x0000002100027c02 */ /* 0x002fce0008000f00 */
.L_x_132:
[----:B-1----:R1:W2:Y:S02]  /*8fc0*/  SYNCS.PHASECHK.TRANS64.TRYWAIT P0, [R2+URZ+0x18], R4 ;  /* 0x00001804020075a7 */ /* 0x0022a400080011ff */
[----:B--2---:R-:W-:Y:S05]  /*8fd0*/  @!P0 NANOSLEEP.SYNCS 0x989680 ;  /* 0x009896800000895d */ /* 0x004fea0003900000 */
[----:B------:R-:W2:Y:S02]  /*8fe0*/  @!P0 SYNCS.PHASECHK.TRANS64 P0, [R2+URZ+0x18], R4 ;  /* 0x00001804020085a7 */ /* 0x000ea400080010ff */
[----:B--2---:R-:W-:Y:S05]  /*8ff0*/  @!P0 BRA `(.L_x_132) ;  /* 0xfffffffc00f08947 */ /* 0x004fea000383ffff */
[----:B------:R-:W-:Y:S05]  /*9000*/  BRA `(.L_x_27) ;  /* 0xffffff8800c87947 */ /* 0x000fea000383ffff */
.L_x_32:
[----:B-1----:R1:W2:Y:S02]  /*9010*/  SYNCS.PHASECHK.TRANS64.TRYWAIT P0, [R2+URZ+0x80], R3 ;  /* 0x00008003020075a7 */ /* 0x0022a400080011ff */
[----:B--2---:R-:W-:Y:S05]  /*9020*/  @!P0 NANOSLEEP.SYNCS 0x989680 ;  /* 0x009896800000895d */ /* 0x004fea0003900000 */
[----:B------:R-:W2:Y:S02]  /*9030*/  @!P0 SYNCS.PHASECHK.TRANS64 P0, [R2+URZ+0x80], R3 ;  /* 0x00008003020085a7 */ /* 0x000ea400080010ff */
[----:B--2---:R-:W-:Y:S05]  /*9040*/  @!P0 BRA `(.L_x_32) ;  /* 0xfffffffc00f08947 */ /* 0x004fea000383ffff */
[----:B------:R-:W-:Y:S05]  /*9050*/  BRA `(.L_x_133) ;  /* 0xffffff8c00747947 */ /* 0x000fea000383ffff */
.L_x_36:
[----:B----4-:R-:W-:-:S07]  /*9060*/  MOV R0, UR5 ;  /* 0x0000000500007c02 */ /* 0x010fce0008000f00 */
.L_x_134:
[----:B-1----:R1:W2:Y:S02]  /*9070*/  SYNCS.PHASECHK.TRANS64.TRYWAIT P0, [R0+URZ], R2 ;  /* 0x00000002000075a7 */ /* 0x0022a400080011ff */
[----:B--2---:R-:W-:Y:S05]  /*9080*/  @!P0 NANOSLEEP.SYNCS 0x989680 ;  /* 0x009896800000895d */ /* 0x004fea0003900000 */
[----:B------:R-:W2:Y:S02]  /*9090*/  @!P0 SYNCS.PHASECHK.TRANS64 P0, [R0+URZ], R2 ;  /* 0x00000002000085a7 */ /* 0x000ea400080010ff */
[----:B--2---:R-:W-:Y:S05]  /*90a0*/  @!P0 BRA `(.L_x_134) ;  /* 0xfffffffc00f08947 */ /* 0x004fea000383ffff */
[----:B------:R-:W-:Y:S05]  /*90b0*/  BRA `(.L_x_135) ;  /* 0xffffff9000e47947 */ /* 0x000fea000383ffff */
.L_x_37:
[----:B----4-:R-:W-:-:S07]  /*90c0*/  MOV R0, UR5 ;  /* 0x0000000500007c02 */ /* 0x010fce0008000f00 */
.L_x_136:
[----:B-1----:R1:W2:Y:S02]  /*90d0*/  SYNCS.PHASECHK.TRANS64.TRYWAIT P0, [R0+URZ], R2 ;  /* 0x00000002000075a7 */ /* 0x0022a400080011ff */
[----:B--2---:R-:W-:Y:S05]  /*90e0*/  @!P0 NANOSLEEP.SYNCS 0x989680 ;  /* 0x009896800000895d */ /* 0x004fea0003900000 */
[----:B------:R-:W2:Y:S02]  /*90f0*/  @!P0 SYNCS.PHASECHK.TRANS64 P0, [R0+URZ], R2 ;  /* 0x00000002000085a7 */ /* 0x000ea400080010ff */
[----:B--2---:R-:W-:Y:S05]  /*9100*/  @!P0 BRA `(.L_x_136) ;  /* 0xfffffffc00f08947 */ /* 0x004fea000383ffff */
[----:B------:R-:W-:Y:S05]  /*9110*/  BRA `(.L_x_137) ;  /* 0xffffff9000f07947 */ /* 0x000fea000383ffff */
.L_x_40:
[----:B-1----:R1:W2:Y:S02]  /*9120*/  SYNCS.PHASECHK.TRANS64.TRYWAIT P0, [R0+URZ+0xe0], R4 ;  /* 0x0000e004000075a7 */ /* 0x0022a400080011ff */
[----:B--2---:R-:W-:Y:S05]  /*9130*/  @!P0 NANOSLEEP.SYNCS 0x989680 ;  /* 0x009896800000895d */ /* 0x004fea0003900000 */
[----:B------:R-:W2:Y:S02]  /*9140*/  @!P0 SYNCS.PHASECHK.TRANS64 P0, [R0+URZ+0xe0], R4 ;  /* 0x0000e004000085a7 */ /* 0x000ea400080010ff */
[----:B--2---:R-:W-:Y:S05]  /*9150*/  @!P0 BRA `(.L_x_40) ;  /* 0xfffffffc00f08947 */ /* 0x004fea000383ffff */
[----:B------:R-:W-:Y:S05]  /*9160*/  BRA `(.L_x_138) ;  /* 0xffffff94004c7947 */ /* 0x000fea000383ffff */
.L_x_41:
[----:B------:R-:W-:-:S07]  /*9170*/  MOV R0, UR5 ;  /* 0x0000000500007c02 */ /* 0x000fce0008000f00 */
.L_x_139:
[----:B-1----:R1:W2:Y:S02]  /*9180*/  SYNCS.PHASECHK.TRANS64.TRYWAIT P0, [R0+URZ+0x90], R5 ;  /* 0x00009005000075a7 */ /* 0x0022a400080011ff */
[----:B--2---:R-:W-:Y:S05]  /*9190*/  @!P0 NANOSLEEP.SYNCS 0x989680 ;  /* 0x009896800000895d */ /* 0x004fea0003900000 */
[----:B------:R-:W2:Y:S02]  /*91a0*/  @!P0 SYNCS.PHASECHK.TRANS64 P0, [R0+URZ+0x90], R5 ;  /* 0x00009005000085a7 */ /* 0x000ea400080010ff */
[----:B--2---:R-:W-:Y:S05]  /*91b0*/  @!P0 BRA `(.L_x_139) ;  /* 0xfffffffc00f08947 */ /* 0x004fea000383ffff */
[----:B------:R-:W-:Y:S05]  /*91c0*/  BRA `(.L_x_140) ;  /* 0xffffff94005c7947 */ /* 0x000fea000383ffff */
.L_x_42:
[----:B-1----:R1:W2:Y:S02]  /*91d0*/  SYNCS.PHASECHK.TRANS64.TRYWAIT P1, [R0+URZ+0x80], R4 ;  /* 0x00008004000075a7 */ /* 0x0022a400080211ff */
[----:B--2---:R-:W-:Y:S05]  /*91e0*/  @!P1 NANOSLEEP.SYNCS 0x989680 ;  /* 0x009896800000995d */ /* 0x004fea0003900000 */
[----:B------:R-:W2:Y:S02]  /*91f0*/  @!P1 SYNCS.PHASECHK.TRANS64 P1, [R0+URZ+0x80], R4 ;  /* 0x00008004000095a7 */ /* 0x000ea400080210ff */
[----:B--2---:R-:W-:Y:S05]  /*9200*/  @!P1 BRA `(.L_x_42) ;  /* 0xfffffffc00f09947 */ /* 0x004fea000383ffff */
[----:B------:R-:W-:Y:S05]  /*9210*/  BRA `(.L_x_141) ;  /* 0xffffff94008c7947 */ /* 0x000fea000383ffff */
.L_x_45:
[----:B------:R-:W-:-:S07]  /*9220*/  MOV R0, UR5 ;  /* 0x0000000500007c02 */ /* 0x000fce0008000f00 */
.L_x_142:
[----:B-1----:R1:W2:Y:S02]  /*9230*/  SYNCS.PHASECHK.TRANS64.TRYWAIT P0, [R0+URZ+0x90], R2 ;  /* 0x00009002000075a7 */ /* 0x0022a400080011ff */
[----:B--2---:R-:W-:Y:S05]  /*9240*/  @!P0 NANOSLEEP.SYNCS 0x989680 ;  /* 0x009896800000895d */ /* 0x004fea0003900000 */
[----:B------:R-:W2:Y:S02]  /*9250*/  @!P0 SYNCS.PHASECHK.TRANS64 P0, [R0+URZ+0x90], R2 ;  /* 0x00009002000085a7 */ /* 0x000ea400080010ff */
[----:B--2---:R-:W-:Y:S05]  /*9260*/  @!P0 BRA `(.L_x_142) ;  /* 0xfffffffc00f08947 */ /* 0x004fea000383ffff */
[----:B------:R-:W-:Y:S05]  /*9270*/  BRA `(.L_x_44) ;  /* 0xffffff9400e07947 */ /* 0x000fea000383ffff */
.L_x_52:
[----:B-1----:R1:W2:Y:S02]  /*9280*/  SYNCS.PHASECHK.TRANS64.TRYWAIT P1, [R0+URZ+0x80], R2 ;  /* 0x00008002000075a7 */ /* 0x0022a400080211ff */
[----:B--2---:R-:W-:Y:S05]  /*9290*/  @!P1 NANOSLEEP.SYNCS 0x989680 ;  /* 0x009896800000995d */ /* 0x004fea0003900000 */
[----:B------:R-:W2:Y:S02]  /*92a0*/  @!P1 SYNCS.PHASECHK.TRANS64 P1, [R0+URZ+0x80], R2 ;  /* 0x00008002000095a7 */ /* 0x000ea400080210ff */
[----:B--2---:R-:W-:Y:S05]  /*92b0*/  @!P1 BRA `(.L_x_52) ;  /* 0xfffffffc00f09947 */ /* 0x004fea000383ffff */
[----:B------:R-:W-:Y:S05]  /*92c0*/  BRA `(.L_x_143) ;  /* 0xffffff9c00707947 */ /* 0x000fea000383ffff */
.L_x_53:
[----:B------:R-:W-:-:S07]  /*92d0*/  MOV R2, UR6 ;  /* 0x0000000600027c02 */ /* 0x000fce0008000f00 */
.L_x_144:
[----:B-1----:R1:W2:Y:S02]  /*92e0*/  SYNCS.PHASECHK.TRANS64.TRYWAIT P0, [R2+URZ+0xc0], R0 ;  /* 0x0000c000020075a7 */ /* 0x0022a400080011ff */
[----:B--2---:R-:W-:Y:S05]  /*92f0*/  @!P0 NANOSLEEP.SYNCS 0x989680 ;  /* 0x009896800000895d */ /* 0x004fea0003900000 */
[----:B------:R-:W2:Y:S02]  /*9300*/  @!P0 SYNCS.PHASECHK.TRANS64 P0, [R2+URZ+0xc0], R0 ;  /* 0x0000c000020085a7 */ /* 0x000ea400080010ff */
[----:B--2---:R-:W-:Y:S05]  /*9310*/  @!P0 BRA `(.L_x_144) ;  /* 0xfffffffc00f08947 */ /* 0x004fea000383ffff */
[----:B------:R-:W-:Y:S05]  /*9320*/  BRA `(.L_x_145) ;  /* 0xffffff9c00a87947 */ /* 0x000fea000383ffff */
.L_x_56:
[----:B------:R-:W-:Y:S07]  /*9330*/  MOV R0, UR11 ;  /* 0x0000000b00007c02 */ /* 0x000fee0008000f00 */
.L_x_146:
[----:B-1----:R1:W2:Y:S02]  /*9340*/  SYNCS.PHASECHK.TRANS64.TRYWAIT P0, [R0+URZ], R2 ;  /* 0x00000002000075a7 */ /* 0x0022a400080011ff */
[----:B--2---:R-:W-:Y:S05]  /*9350*/  @!P0 NANOSLEEP.SYNCS 0x989680 ;  /* 0x009896800000895d */ /* 0x004fea0003900000 */
[----:B------:R-:W2:Y:S02]  /*9360*/  @!P0 SYNCS.PHASECHK.TRANS64 P0, [R0+URZ], R2 ;  /* 0x00000002000085a7 */ /* 0x000ea400080010ff */
[----:B--2---:R-:W-:Y:S05]  /*9370*/  @!P0 BRA `(.L_x_146) ;  /* 0xfffffffc00f08947 */ /* 0x004fea000383ffff */
[----:B------:R-:W-:Y:S05]  /*9380*/  BRA `(.L_x_55) ;  /* 0xffffff9c00c47947 */ /* 0x000fea000383ffff */
.L_x_59:
[----:B------:R-:W-:-:S07]  /*9390*/  MOV R0, UR6 ;  /* 0x0000000600007c02 */ /* 0x000fce0008000f00 */
.L_x_147:
[----:B--2---:R2:W4:Y:S02]  /*93a0*/  SYNCS.PHASECHK.TRANS64.TRYWAIT P0, [R0+URZ], R2 ;  /* 0x00000002000075a7 */ /* 0x00452400080011ff */
[----:B----4-:R-:W-:Y:S05]  /*93b0*/  @!P0 NANOSLEEP.SYNCS 0x989680 ;  /* 0x009896800000895d */ /* 0x010fea0003900000 */
[----:B------:R-:W4:Y:S02]  /*93c0*/  @!P0 SYNCS.PHASECHK.TRANS64 P0, [R0+URZ], R2 ;  /* 0x00000002000085a7 */ /* 0x000f2400080010ff */
[----:B----4-:R-:W-:Y:S05]  /*93d0*/  @!P0 BRA `(.L_x_147) ;  /* 0xfffffffc00f08947 */ /* 0x010fea000383ffff */
[----:B------:R-:W-:Y:S05]  /*93e0*/  BRA `(.L_x_148) ;  /* 0xffffffa000f07947 */ /* 0x000fea000383ffff */
.L_x_60:
[----:B------:R-:W-:-:S07]  /*93f0*/  MOV R0, UR6 ;  /* 0x0000000600007c02 */ /* 0x000fce0008000f00 */
.L_x_149:
[----:B-1----:R1:W2:Y:S02]  /*9400*/  SYNCS.PHASECHK.TRANS64.TRYWAIT P0, [R0+URZ], R3 ;  /* 0x00000003000075a7 */ /* 0x0022a400080011ff */
[----:B--2---:R-:W-:Y:S05]  /*9410*/  @!P0 NANOSLEEP.SYNCS 0x989680 ;  /* 0x009896800000895d */ /* 0x004fea0003900000 */
[----:B------:R-:W2:Y:S02]  /*9420*/  @!P0 SYNCS.PHASECHK.TRANS64 P0, [R0+URZ], R3 ;  /* 0x00000003000085a7 */ /* 0x000ea400080010ff */
[----:B--2---:R-:W-:Y:S05]  /*9430*/  @!P0 BRA `(.L_x_149) ;  /* 0xfffffffc00f08947 */ /* 0x004fea000383ffff */
[----:B------:R-:W-:Y:S05]  /*9440*/  BRA `(.L_x_150) ;  /* 0xffffffa000fc7947 */ /* 0x000fea000383ffff */
.L_x_61:
[----:B------:R-:W-:-:S07]  /*9450*/  MOV R0, UR6 ;  /* 0x0000000600007c02 */ /* 0x000fce0008000f00 */
.L_x_151:
[----:B-1----:R1:W2:Y:S02]  /*9460*/  SYNCS.PHASECHK.TRANS64.TRYWAIT P0, [R0+URZ], R3 ;  /* 0x00000003000075a7 */ /* 0x0022a400080011ff */
[----:B--2---:R-:W-:Y:S05]  /*9470*/  @!P0 NANOSLEEP.SYNCS 0x989680 ;  /* 0x009896800000895d */ /* 0x004fea0003900000 */
[----:B------:R-:W2:Y:S02]  /*9480*/  @!P0 SYNCS.PHASECHK.TRANS64 P0, [R0+URZ], R3 ;  /* 0x00000003000085a7 */ /* 0x000ea400080010ff */
[----:B--2---:R-:W-:Y:S05]  /*9490*/  @!P0 BRA `(.L_x_151) ;  /* 0xfffffffc00f08947 */ /* 0x004fea000383ffff */
[----:B------:R-:W-:Y:S05]  /*94a0*/  BRA `(.L_x_152) ;  /* 0xffffffa400087947 */ /* 0x000fea000383ffff */
.L_x_62:
[----:B-1----:R-:W-:-:S07]  /*94b0*/  MOV R0, UR7 ;  /* 0x0000000700007c02 */ /* 0x002fce0008000f00 */
.L_x_153:
[----:B-1----:R1:W2:Y:S02]  /*94c0*/  SYNCS.PHASECHK.TRANS64.TRYWAIT P0, [R0+URZ], R2 ;  /* 0x00000002000075a7 */ /* 0x0022a400080011ff */
[----:B--2---:R-:W-:Y:S05]  /*94d0*/  @!P0 NANOSLEEP.SYNCS 0x989680 ;  /* 0x009896800000895d */ /* 0x004fea0003900000 */
[----:B------:R-:W2:Y:S02]  /*94e0*/  @!P0 SYNCS.PHASECHK.TRANS64 P0, [R0+URZ], R2 ;  /* 0x00000002000085a7 */ /* 0x000ea400080010ff */
[----:B--2---:R-:W-:Y:S05]  /*94f0*/  @!P0 BRA `(.L_x_153) ;  /* 0xfffffffc00f08947 */ /* 0x004fea000383ffff */
[----:B------:R-:W-:Y:S05]  /*9500*/  BRA `(.L_x_154) ;  /* 0xffffffa400147947 */ /* 0x000fea000383ffff */
.L_x_67:
[----:B--2---:R2:W3:Y:S02]  /*9510*/  SYNCS.PHASECHK.TRANS64.TRYWAIT P0, [R0+URZ+0x80], R2 ;  /* 0x00008002000075a7 */ /* 0x0044e400080011ff */
[----:B---3--:R-:W-:Y:S05]  /*9520*/  @!P0 NANOSLEEP.SYNCS 0x989680 ;  /* 0x009896800000895d */ /* 0x008fea0003900000 */
[----:B------:R-:W3:Y:S02]  /*9530*/  @!P0 SYNCS.PHASECHK.TRANS64 P0, [R0+URZ+0x80], R2 ;  /* 0x00008002000085a7 */ /* 0x000ee400080010ff */
[----:B---3--:R-:W-:Y:S05]  /*9540*/  @!P0 BRA `(.L_x_67) ;  /* 0xfffffffc00f08947 */ /* 0x008fea000383ffff */
[----:B------:R-:W-:Y:S05]  /*9550*/  BRA `(.L_x_155) ;  /* 0xffffffa800207947 */ /* 0x000fea000383ffff */
.L_x_70:
[----:B------:R-:W-:Y:S07]  /*9560*/  MOV R0, UR7 ;  /* 0x0000000700007c02 */ /* 0x000fee0008000f00 */
.L_x_156:
[----:B--2---:R2:W3:Y:S02]  /*9570*/  SYNCS.PHASECHK.TRANS64.TRYWAIT P0, [R0+URZ+0x78], R2 ;  /* 0x00007802000075a7 */ /* 0x0044e400080011ff */
[----:B---3--:R-:W-:Y:S05]  /*9580*/  @!P0 NANOSLEEP.SYNCS 0x989680 ;  /* 0x009896800000895d */ /* 0x008fea0003900000 */
[----:B------:R-:W3:Y:S02]  /*9590*/  @!P0 SYNCS.PHASECHK.TRANS64 P0, [R0+URZ+0x78], R2 ;  /* 0x00007802000085a7 */ /* 0x000ee400080010ff */
[----:B---3--:R-:W-:Y:S05]  /*95a0*/  @!P0 BRA `(.L_x_156) ;  /* 0xfffffffc00f08947 */ /* 0x008fea000383ffff */
[----:B------:R-:W-:Y:S05]  /*95b0*/  BRA `(.L_x_69) ;  /* 0xffffffac00007947 */ /* 0x000fea000383ffff */
.L_x_73:
[----:B------:R-:W-:Y:S07]  /*95c0*/  MOV R0, UR7 ;  /* 0x0000000700007c02 */ /* 0x000fee0008000f00 */
.L_x_157:
[----:B-1----:R1:W2:Y:S02]  /*95d0*/  SYNCS.PHASECHK.TRANS64.TRYWAIT P0, [R0+URZ+0x50], R14 ;  /* 0x0000500e000075a7 */ /* 0x0022a400080011ff */
[----:B--2---:R-:W-:Y:S05]  /*95e0*/  @!P0 NANOSLEEP.SYNCS 0x989680 ;  /* 0x009896800000895d */ /* 0x004fea0003900000 */
[----:B------:R-:W2:Y:S02]  /*95f0*/  @!P0 SYNCS.PHASECHK.TRANS64 P0, [R0+URZ+0x50], R14 ;  /* 0x0000500e000085a7 */ /* 0x000ea400080010ff */
[----:B--2---:R-:W-:Y:S05]  /*9600*/  @!P0 BRA `(.L_x_157) ;  /* 0xfffffffc00f08947 */ /* 0x004fea000383ffff */
[----:B------:R-:W-:Y:S05]  /*9610*/  BRA `(.L_x_158) ;  /* 0xffffffac00787947 */ /* 0x000fea000383ffff */
.L_x_74:
[----:B------:R-:W-:Y:S07]  /*9620*/  MOV R0, UR7 ;  /* 0x0000000700007c02 */ /* 0x000fee0008000f00 */
.L_x_159:
[----:B-1----:R1:W2:Y:S02]  /*9630*/  SYNCS.PHASECHK.TRANS64.TRYWAIT P0, [R0+URZ+0x58], R14 ;  /* 0x0000580e000075a7 */ /* 0x0022a400080011ff */
[----:B--2---:R-:W-:Y:S05]  /*9640*/  @!P0 NANOSLEEP.SYNCS 0x989680 ;  /* 0x009896800000895d */ /* 0x004fea0003900000 */
[----:B------:R-:W2:Y:S02]  /*9650*/  @!P0 SYNCS.PHASECHK.TRANS64 P0, [R0+URZ+0x58], R14 ;  /* 0x0000580e000085a7 */ /* 0x000ea400080010ff */
[----:B--2---:R-:W-:Y:S05]  /*9660*/  @!P0 BRA `(.L_x_159) ;  /* 0xfffffffc00f08947 */ /* 0x004fea000383ffff */
[----:B------:R-:W-:Y:S05]  /*9670*/  BRA `(.L_x_160) ;  /* 0xffffffac00b07947 */ /* 0x000fea000383ffff */
.L_x_75:
[----:B------:R-:W-:Y:S07]  /*9680*/  MOV R0, UR7 ;  /* 0x0000000700007c02 */ /* 0x000fee0008000f00 */
.L_x_161:
[----:B-1----:R1:W2:Y:S02]  /*9690*/  SYNCS.PHASECHK.TRANS64.TRYWAIT P0, [R0+URZ+0x60], R14 ;  /* 0x0000600e000075a7 */ /* 0x0022a400080011ff */
[----:B--2---:R-:W-:Y:S05]  /*96a0*/  @!P0 NANOSLEEP.SYNCS 0x989680 ;  /* 0x009896800000895d */ /* 0x004fea0003900000 */
[----:B------:R-:W2:Y:S02]  /*96b0*/  @!P0 SYNCS.PHASECHK.TRANS64 P0, [R0+URZ+0x60], R14 ;  /* 0x0000600e000085a7 */ /* 0x000ea400080010ff */
[----:B--2---:R-:W-:Y:S05]  /*96c0*/  @!P0 BRA `(.L_x_161) ;  /* 0xfffffffc00f08947 */ /* 0x004fea000383ffff */
[----:B------:R-:W-:Y:S05]  /*96d0*/  BRA `(.L_x_162) ;  /* 0xffffffac00f47947 */ /* 0x000fea000383ffff */
.L_x_76:
[----:B------:R-:W-:Y:S07]  /*96e0*/  MOV R0, UR7 ;  /* 0x0000000700007c02 */ /* 0x000fee0008000f00 */
.L_x_163:
[----:B-1----:R1:W2:Y:S02]  /*96f0*/  SYNCS.PHASECHK.TRANS64.TRYWAIT P0, [R0+URZ+0x68], R14 ;  /* 0x0000680e000075a7 */ /* 0x0022a400080011ff */
[----:B--2---:R-:W-:Y:S05]  /*9700*/  @!P0 NANOSLEEP.SYNCS 0x989680 ;  /* 0x009896800000895d */ /* 0x004fea0003900000 */
[----:B------:R-:W2:Y:S02]  /*9710*/  @!P0 SYNCS.PHASECHK.TRANS64 P0, [R0+URZ+0x68], R14 ;  /* 0x0000680e000085a7 */ /* 0x000ea400080010ff */
[----:B--2---:R-:W-:Y:S05]  /*9720*/  @!P0 BRA `(.L_x_163) ;  /* 0xfffffffc00f08947 */ /* 0x004fea000383ffff */
[----:B------:R-:W-:Y:S05]  /*9730*/  BRA `(.L_x_164) ;  /* 0xffffffb000787947 */ /* 0x000fea000383ffff */
.L_x_78:
[----:B------:R-:W-:-:S07]  /*9740*/  MOV R0, UR7 ;  /* 0x0000000700007c02 */ /* 0x000fce0008000f00 */
.L_x_165:
[----:B-1----:R1:W3:Y:S02]  /*9750*/  SYNCS.PHASECHK.TRANS64.TRYWAIT P0, [R0+URZ+0x50], R2 ;  /* 0x00005002000075a7 */ /* 0x0022e400080011ff */
[----:B---3--:R-:W-:Y:S05]  /*9760*/  @!P0 NANOSLEEP.SYNCS 0x989680 ;  /* 0x009896800000895d */ /* 0x008fea0003900000 */
[----:B------:R-:W3:Y:S02]  /*9770*/  @!P0 SYNCS.PHASECHK.TRANS64 P0, [R0+URZ+0x50], R2 ;  /* 0x00005002000085a7 */ /* 0x000ee400080010ff */
[----:B---3--:R-:W-:Y:S05]  /*9780*/  @!P0 BRA `(.L_x_165) ;  /* 0xfffffffc00f08947 */ /* 0x008fea000383ffff */
[----:B------:R-:W-:Y:S05]  /*9790*/  BRA `(.L_x_166) ;  /* 0xffffffb000e87947 */ /* 0x000fea000383ffff */
.L_x_79:
[----:B-1----:R-:W-:-:S07]  /*97a0*/  MOV R0, UR7 ;  /* 0x0000000700007c02 */ /* 0x002fce0008000f00 */
.L_x_167:
[----:B-1----:R1:W3:Y:S02]  /*97b0*/  SYNCS.PHASECHK.TRANS64.TRYWAIT P0, [R0+URZ+0x58], R2 ;  /* 0x00005802000075a7 */ /* 0x0022e400080011ff */
[----:B---3--:R-:W-:Y:S05]  /*97c0*/  @!P0 NANOSLEEP.SYNCS 0x989680 ;  /* 0x009896800000895d */ /* 0x008fea0003900000 */
[----:B------:R-:W3:Y:S02]  /*97d0*/  @!P0 SYNCS.PHASECHK.TRANS64 P0, [R0+URZ+0x58], R2 ;  /* 0x00005802000085a7 */ /* 0x000ee400080010ff */
[----:B---3--:R-:W-:Y:S05]  /*97e0*/  @!P0 BRA `(.L_x_167) ;  /* 0xfffffffc00f08947 */ /* 0x008fea000383ffff */
[----:B------:R-:W-:Y:S05]  /*97f0*/  BRA `(.L_x_168) ;  /* 0xffffffb000d87947 */ /* 0x000fea000383ffff */
.L_x_80:
[----:B-1----:R-:W-:-:S07]  /*9800*/  MOV R0, UR7 ;  /* 0x0000000700007c02 */ /* 0x002fce0008000f00 */
.L_x_169:
[----:B-1----:R1:W3:Y:S02]  /*9810*/  SYNCS.PHASECHK.TRANS64.TRYWAIT P0, [R0+URZ+0x60], R2 ;  /* 0x00006002000075a7 */ /* 0x0022e400080011ff */
[----:B---3--:R-:W-:Y:S05]  /*9820*/  @!P0 NANOSLEEP.SYNCS 0x989680 ;  /* 0x009896800000895d */ /* 0x008fea0003900000 */
[----:B------:R-:W3:Y:S02]  /*9830*/  @!P0 SYNCS.PHASECHK.TRANS64 P0, [R0+URZ+0x60], R2 ;  /* 0x00006002000085a7 */ /* 0x000ee400080010ff */
[----:B---3--:R-:W-:Y:S05]  /*9840*/  @!P0 BRA `(.L_x_169) ;  /* 0xfffffffc00f08947 */ /* 0x008fea000383ffff */
[----:B------:R-:W-:Y:S05]  /*9850*/  BRA `(.L_x_170) ;  /* 0xffffffb000c87947 */ /* 0x000fea000383ffff */
.L_x_82:
[----:B--2---:R2:W4:Y:S02]  /*9860*/  SYNCS.PHASECHK.TRANS64.TRYWAIT P0, [R0+URZ+0x80], R2 ;  /* 0x00008002000075a7 */ /* 0x00452400080011ff */
[----:B----4-:R-:W-:Y:S05]  /*9870*/  @!P0 NANOSLEEP.SYNCS 0x989680 ;  /* 0x009896800000895d */ /* 0x010fea0003900000 */
[----:B------:R-:W4:Y:S02]  /*9880*/  @!P0 SYNCS.PHASECHK.TRANS64 P0, [R0+URZ+0x80], R2 ;  /* 0x00008002000085a7 */ /* 0x000f2400080010ff */
[----:B----4-:R-:W-:Y:S05]  /*9890*/  @!P0 BRA `(.L_x_82) ;  /* 0xfffffffc00f08947 */ /* 0x010fea000383ffff */
[----:B------:R-:W-:Y:S05]  /*98a0*/  BRA `(.L_x_171) ;  /* 0xffffffb400907947 */ /* 0x000fea000383ffff */
.L_x_93:
[----:B-1----:R-:W-:Y:S04]  /*98b0*/  MOV R2, UR48 ;  /* 0x0000003000027c02 */ /* 0x002fe80008000f00 */
[----:B------:R1:W3:Y:S03]  /*98c0*/  SYNCS.PHASECHK.TRANS64.TRYWAIT P1, [R2+URZ+0x30], R3 ;  /* 0x00003003020075a7 */ /* 0x0002e600080211ff */
[----:B---3--:R-:W-:Y:S05]  /*98d0*/  @!P1 NANOSLEEP.SYNCS 0x989680 ;  /* 0x009896800000995d */ /* 0x008fea0003900000 */
[----:B------:R-:W3:Y:S02]  /*98e0*/  @!P1 SYNCS.PHASECHK.TRANS64 P1, [R2+URZ+0x30], R3 ;  /* 0x00003003020095a7 */ /* 0x000ee400080210ff */
[----:B---3--:R-:W-:Y:S05]  /*98f0*/  @!P1 BRA `(.L_x_93) ;  /* 0xfffffffc00ec9947 */ /* 0x008fea000383ffff */
[----:B------:R-:W-:Y:S05]  /*9900*/  BRA `(.L_x_92) ;  /* 0xffffffc0009c7947 */ /* 0x000fea000383ffff */
.L_x_95:
[----:B-1----:R1:W4:Y:S02]  /*9910*/  SYNCS.PHASECHK.TRANS64.TRYWAIT P0, [R64+URZ+0xa0], R0 ;  /* 0x0000a000400075a7 */ /* 0x00232400080011ff */
[----:B----4-:R-:W-:Y:S05]  /*9920*/  @!P0 NANOSLEEP.SYNCS 0x989680 ;  /* 0x009896800000895d */ /* 0x010fea0003900000 */
[----:B------:R-:W4:Y:S02]  /*9930*/  @!P0 SYNCS.PHASECHK.TRANS64 P0, [R64+URZ+0xa0], R0 ;  /* 0x0000a000400085a7 */ /* 0x000f2400080010ff */
[----:B----4-:R-:W-:Y:S05]  /*9940*/  @!P0 BRA `(.L_x_95) ;  /* 0xfffffffc00f08947 */ /* 0x010fea000383ffff */
[----:B------:R-:W-:Y:S05]  /*9950*/  BRA `(.L_x_94) ;  /* 0xffffffc000c47947 */ /* 0x000fea000383ffff */
.L_x_104:
[----:B--2---:R2:W4:Y:S02]  /*9960*/  SYNCS.PHASECHK.TRANS64.TRYWAIT P0, [R2+URZ+0x30], R0 ;  /* 0x00003000020075a7 */ /* 0x00452400080011ff */
[----:B----4-:R-:W-:Y:S05]  /*9970*/  @!P0 NANOSLEEP.SYNCS 0x989680 ;  /* 0x009896800000895d */ /* 0x010fea0003900000 */
[----:B------:R-:W4:Y:S02]  /*9980*/  @!P0 SYNCS.PHASECHK.TRANS64 P0, [R2+URZ+0x30], R0 ;  /* 0x00003000020085a7 */ /* 0x000f2400080010ff */
[----:B----4-:R-:W-:Y:S05]  /*9990*/  @!P0 BRA `(.L_x_104) ;  /* 0xfffffffc00f08947 */ /* 0x010fea000383ffff */
[----:B------:R-:W-:Y:S05]  /*99a0*/  BRA `(.L_x_103) ;  /* 0xffffffcc00a07947 */ /* 0x000fea000383ffff */
.L_x_112:
[----:B--2---:R2:W4:Y:S02]  /*99b0*/  SYNCS.PHASECHK.TRANS64.TRYWAIT P0, [R0+URZ+0x30], R6 ;  /* 0x00003006000075a7 */ /* 0x00452400080011ff */
[----:B----4-:R-:W-:Y:S05]  /*99c0*/  @!P0 NANOSLEEP.SYNCS 0x989680 ;  /* 0x009896800000895d */ /* 0x010fea0003900000 */
[----:B------:R-:W4:Y:S02]  /*99d0*/  @!P0 SYNCS.PHASECHK.TRANS64 P0, [R0+URZ+0x30], R6 ;  /* 0x00003006000085a7 */ /* 0x000f2400080010ff */
[----:B----4-:R-:W-:Y:S05]  /*99e0*/  @!P0 BRA `(.L_x_112) ;  /* 0xfffffffc00f08947 */ /* 0x010fea000383ffff */
[----:B------:R-:W-:Y:S05]  /*99f0*/  BRA `(.L_x_111) ;  /* 0xffffffd800a07947 */ /* 0x000fea000383ffff */
.L_x_120:
[----:B--2---:R2:W4:Y:S02]  /*9a00*/  SYNCS.PHASECHK.TRANS64.TRYWAIT P0, [R0+URZ+0x30], R5 ;  /* 0x00003005000075a7 */ /* 0x00452400080011ff */
[----:B----4-:R-:W-:Y:S05]  /*9a10*/  @!P0 NANOSLEEP.SYNCS 0x989680 ;  /* 0x009896800000895d */ /* 0x010fea0003900000 */
[----:B------:R-:W4:Y:S02]  /*9a20*/  @!P0 SYNCS.PHASECHK.TRANS64 P0, [R0+URZ+0x30], R5 ;  /* 0x00003005000085a7 */ /* 0x000f2400080010ff */
[----:B----4-:R-:W-:Y:S05]  /*9a30*/  @!P0 BRA `(.L_x_120) ;  /* 0xfffffffc00f08947 */ /* 0x010fea000383ffff */
[----:B------:R-:W-:Y:S05]  /*9a40*/  BRA `(.L_x_119) ;  /* 0xffffffe400a07947 */ /* 0x000fea000383ffff */
        .weak           $__internal_0_$__cuda_sm10x_tcgen05_guardrail_trap_col_being_dealloced_not_returned_by_alloc
        .type           $__internal_0_$__cuda_sm10x_tcgen05_guardrail_trap_col_being_dealloced_not_returned_by_alloc,@function
        .size           $__internal_0_$__cuda_sm10x_tcgen05_guardrail_trap_col_being_dealloced_not_returned_by_alloc,($__internal_1_$__cuda_sm10x_tcgen05_guardrail_trap_phase_invalid_during_alloc - $__internal_0_$__cuda_sm10x_tcgen05_guardrail_trap_col_being_dealloced_not_returned_by_alloc)
$__internal_0_$__cuda_sm10x_tcgen05_guardrail_trap_col_being_dealloced_not_returned_by_alloc:
[----:B------:R-:W-:Y:S05]  /*9a50*/  BPT.TRAP 0x1 ;  /* 0x000000040000795c */ /* 0x000fea0000300000 */
[----:B------:R-:W-:-:S04]  /*9a60*/  HFMA2 R3, -RZ, RZ, 0, 0 ;  /* 0x00000000ff037431 */ /* 0x000fc800000001ff */
[----:B------:R-:W-:Y:S05]  /*9a70*/  RET.REL.NODEC R2 `(_ZN7cutlass13device_kernelINS_4gemm6kernel13GemmUniversalIN4cute5tupleIJiiiiEEENS1_10collective13CollectiveMmaINS1_35MainloopSm100TmaUmmaWarpSpecializedILi3ELi2ELi4ENS5_IJNS4_1CILi1EEESB_SB_EEEEENS5_IJNSA_ILi128EEESE_SE_EEENS_6half_tENS5_IJSB_llEEESG_SH_NS4_8TiledMMAINS4_8MMA_AtomIJNS4_20SM100_MMA_F16BF16_SSISG_SG_fLi128ELi128ELNS4_4UMMA5MajorE1ELSM_1ELNSL_7ScaleInE0ELSN_0EEEEEENS4_6LayoutISC_NS5_IJNSA_ILi0EEESR_SR_EEEEENS5_IJNS4_10UnderscoreESU_SU_EEEEENS4_13SM90_TMA_LOADENS4_14ComposedLayoutINS4_7SwizzleILi3ELi4ELi3EEENS4_18smem_ptr_flag_bitsILi16EEENSQ_INS5_IJNSA_ILi64EEENSA_ILi8EEEEEENS5_IJSB_S13_EEEEEEEvNS4_8identityESX_S18_vS19_EENS_8epilogue10collective18CollectiveEpilogueINS1B_23Sm100TmaWarpSpecializedILi4ELi2ELi32ELb1ELb0EEEJSF_NS5_IJNSQ_ISE_SB_EENSQ_INSA_ILi32EEESB_EEEEESG_NS5_IJlSB_lEEESG_S1K_NS1B_6fusion15FusionCallbacksIS1F_NS1L_17LinearCombinationISG_fSG_fLNS_15FloatRoundStyleE2EEESF_S1J_JEEENS4_5SM1004TMEM4LOAD26SM100_TMEM_LOAD_32dp32b32xESX_NSY_INSZ_ILi2ELi4ELi3EEES12_NSQ_INS5_IJS14_S1H_EEENS5_IJS1H_SB_EEEEEEENS4_39AutoVectorizingCopyWithAssumedAlignmentILi128EEENS4_14SM90_TMA_STOREES1Z_S21_S21_EEEvvEEEEvNT_6ParamsE) ;  /* 0xffffff6402607950 */ /* 0x000fea0003c3ffff */
        .weak           $__internal_1_$__cuda_sm10x_tcgen05_guardrail_trap_phase_invalid_during_alloc
        .type           $__internal_1_$__cuda_sm10x_tcgen05_guardrail_trap_phase_invalid_during_alloc,@function
        .size           $__internal_1_$__cuda_sm10x_tcgen05_guardrail_trap_phase_invalid_during_alloc,($__internal_2_$__cuda_sm10x_tcgen05_guardrail_trap_unallocated_columns_being_dealloced - $__internal_1_$__cuda_sm10x_tcgen05_guardrail_trap_phase_invalid_during_alloc)
$__internal_1_$__cuda_sm10x_tcgen05_guardrail_trap_phase_invalid_during_alloc:
[----:B------:R-:W-:Y:S05]  /*9a80*/  BPT.TRAP 0x1 ;  /* 0x000000040000795c */ /* 0x000fea0000300000 */
[----:B------:R-:W-:-:S04]  /*9a90*/  MOV R3, 0x0 ;  /* 0x0000000000037802 */ /* 0x000fc80000000f00 */
[----:B------:R-:W-:Y:S05]  /*9aa0*/  RET.REL.NODEC R2 `(_ZN7cutlass13device_kernelINS_4gemm6kernel13GemmUniversalIN4cute5tupleIJiiiiEEENS1_10collective13CollectiveMmaINS1_35MainloopSm100TmaUmmaWarpSpecializedILi3ELi2ELi4ENS5_IJNS4_1CILi1EEESB_SB_EEEEENS5_IJNSA_ILi128EEESE_SE_EEENS_6half_tENS5_IJSB_llEEESG_SH_NS4_8TiledMMAINS4_8MMA_AtomIJNS4_20SM100_MMA_F16BF16_SSISG_SG_fLi128ELi128ELNS4_4UMMA5MajorE1ELSM_1ELNSL_7ScaleInE0ELSN_0EEEEEENS4_6LayoutISC_NS5_IJNSA_ILi0EEESR_SR_EEEEENS5_IJNS4_10UnderscoreESU_SU_EEEEENS4_13SM90_TMA_LOADENS4_14ComposedLayoutINS4_7SwizzleILi3ELi4ELi3EEENS4_18smem_ptr_flag_bitsILi16EEENSQ_INS5_IJNSA_ILi64EEENSA_ILi8EEEEEENS5_IJSB_S13_EEEEEEEvNS4_8identityESX_S18_vS19_EENS_8epilogue10collective18CollectiveEpilogueINS1B_23Sm100TmaWarpSpecializedILi4ELi2ELi32ELb1ELb0EEEJSF_NS5_IJNSQ_ISE_SB_EENSQ_INSA_ILi32EEESB_EEEEESG_NS5_IJlSB_lEEESG_S1K_NS1B_6fusion15FusionCallbacksIS1F_NS1L_17LinearCombinationISG_fSG_fLNS_15FloatRoundStyleE2EEESF_S1J_JEEENS4_5SM1004TMEM4LOAD26SM100_TMEM_LOAD_32dp32b32xESX_NSY_INSZ_ILi2ELi4ELi3EEES12_NSQ_INS5_IJS14_S1H_EEENS5_IJS1H_SB_EEEEEEENS4_39AutoVectorizingCopyWithAssumedAlignmentILi128EEENS4_14SM90_TMA_STOREES1Z_S21_S21_EEEvvEEEEvNT_6ParamsE) ;  /* 0xffffff6402547950 */ /* 0x000fea0003c3ffff */
        .weak           $__internal_2_$__cuda_sm10x_tcgen05_guardrail_trap_unallocated_columns_being_dealloced
        .type           $__internal_2_$__cuda_sm10x_tcgen05_guardrail_trap_unallocated_columns_being_dealloced,@function
        .size           $__internal_2_$__cuda_sm10x_tcgen05_guardrail_trap_unallocated_columns_being_dealloced,(.L_x_173 - $__internal_2_$__cuda_sm10x_tcgen05_guardrail_trap_unallocated_columns_being_dealloced)
$__internal_2_$__cuda_sm10x_tcgen05_guardrail_trap_unallocated_columns_being_dealloced:
[----:B------:R-:W-:Y:S05]  /*9ab0*/  BPT.TRAP 0x1 ;  /* 0x000000040000795c */ /* 0x000fea0000300000 */
[----:B------:R-:W-:-:S04]  /*9ac0*/  HFMA2 R3, -RZ, RZ, 0, 0 ;  /* 0x00000000ff037431 */ /* 0x000fc800000001ff */
[----:B------:R-:W-:Y:S05]  /*9ad0*/  RET.REL.NODEC R2 `(_ZN7cutlass13device_kernelINS_4gemm6kernel13GemmUniversalIN4cute5tupleIJiiiiEEENS1_10collective13CollectiveMmaINS1_35MainloopSm100TmaUmmaWarpSpecializedILi3ELi2ELi4ENS5_IJNS4_1CILi1EEESB_SB_EEEEENS5_IJNSA_ILi128EEESE_SE_EEENS_6half_tENS5_IJSB_llEEESG_SH_NS4_8TiledMMAINS4_8MMA_AtomIJNS4_20SM100_MMA_F16BF16_SSISG_SG_fLi128ELi128ELNS4_4UMMA5MajorE1ELSM_1ELNSL_7ScaleInE0ELSN_0EEEEEENS4_6LayoutISC_NS5_IJNSA_ILi0EEESR_SR_EEEEENS5_IJNS4_10UnderscoreESU_SU_EEEEENS4_13SM90_TMA_LOADENS4_14ComposedLayoutINS4_7SwizzleILi3ELi4ELi3EEENS4_18smem_ptr_flag_bitsILi16EEENSQ_INS5_IJNSA_ILi64EEENSA_ILi8EEEEEENS5_IJSB_S13_EEEEEEEvNS4_8identityESX_S18_vS19_EENS_8epilogue10collective18CollectiveEpilogueINS1B_23Sm100TmaWarpSpecializedILi4ELi2ELi32ELb1ELb0EEEJSF_NS5_IJNSQ_ISE_SB_EENSQ_INSA_ILi32EEESB_EEEEESG_NS5_IJlSB_lEEESG_S1K_NS1B_6fusion15FusionCallbacksIS1F_NS1L_17LinearCombinationISG_fSG_fLNS_15FloatRoundStyleE2EEESF_S1J_JEEENS4_5SM1004TMEM4LOAD26SM100_TMEM_LOAD_32dp32b32xESX_NSY_INSZ_ILi2ELi4ELi3EEES12_NSQ_INS5_IJS14_S1H_EEENS5_IJS1H_SB_EEEEEEENS4_39AutoVectorizingCopyWithAssumedAlignmentILi128EEENS4_14SM90_TMA_STOREES1Z_S21_S21_EEEvvEEEEvNT_6ParamsE) ;  /* 0xffffff6402487950 */ /* 0x000fea0003c3ffff */
.L_x_172:
[----:B------:R-:W-:-:S00]  /*9ae0*/  BRA `(.L_x_172) ;  /* 0xfffffffc00fc7947 */ /* 0x000fc0000383ffff */
[----:B------:R-:W-:-:S00]  /*9af0*/  NOP ;  /* 0x0000000000007918 */ /* 0x000fc00000000000 */
        /* <DEDUP_REMOVED lines=8> */
.L_x_173:


//--------------------- .nv.global.init           --------------------------
	.section	.nv.global.init,"aw",@progbits
.nv.global.init:
	.type		$str$27,@object
	.size		$str$27,($str$28 - $str$27)
$str$27:
        /*0000*/ 	.byte	0x28, 0x61, 0x64, 0x64, 0x72, 0x65, 0x73, 0x73, 0x20, 0x26, 0x20, 0x6d, 0x61, 0x73, 0x6b, 0x29
        /*0010*/ 	.byte	0x20, 0x3d, 0x3d, 0x20, 0x30, 0x00
	.type		$str$28,@object
	.size		$str$28,($str$26 - $str$28)
$str$28:
        /*0016*/ 	.byte	0x2f, 0x74, 0x6d, 0x70, 0x2f, 0x63, 0x75, 0x74, 0x6c, 0x61, 0x73, 0x73, 0x5f, 0x73, 0x77, 0x65
        /*0026*/ 	.byte	0x65, 0x70, 0x5f, 0x73, 0x72, 0x63, 0x2f, 0x69, 0x6e, 0x63, 0x6c, 0x75, 0x64, 0x65, 0x2f, 0x63
        /*0036*/ 	.byte	0x75, 0x74, 0x65, 0x2f, 0x70, 0x6f, 0x69, 0x6e, 0x74, 0x65, 0x72, 0x5f, 0x66, 0x6c, 0x61, 0x67
        /*0046*/ 	.byte	0x67, 0x65, 0x64, 0x2e, 0x68, 0x70, 0x70, 0x00
	.type		$str$26,@object
	.size		$str$26,($str$25 - $str$26)
$str$26:
        /*004e*/ 	.byte	0x2f, 0x74, 0x6d, 0x70, 0x2f, 0x63, 0x75, 0x74, 0x6c, 0x61, 0x73, 0x73, 0x5f, 0x73, 0x77, 0x65
        /*005e*/ 	.byte	0x65, 0x70, 0x5f, 0x73, 0x72, 0x63, 0x2f, 0x69, 0x6e, 0x63, 0x6c, 0x75, 0x64, 0x65, 0x2f, 0x63
        /*006e*/ 	.byte	0x75, 0x74, 0x65, 0x2f, 0x61, 0x74, 0x6f, 0x6d, 0x2f, 0x63, 0x6f, 0x70, 0x79, 0x5f, 0x74, 0x72
        /*007e*/ 	.byte	0x61, 0x69, 0x74, 0x73, 0x5f, 0x73, 0x6d, 0x31, 0x30, 0x30, 0x2e, 0x68, 0x70, 0x70, 0x00
	.type		$str$25,@object
	.size		$str$25,(__unnamed_1 - $str$25)
$str$25:
        /*008d*/ 	.byte	0x28, 0x28, 0x75, 0x69, 0x6e, 0x74, 0x33, 0x32, 0x5f, 0x74, 0x28, 0x74, 0x68, 0x72, 0x65, 0x61
        /*009d*/ 	.byte	0x64, 0x49, 0x64, 0x78, 0x2e, 0x78, 0x29, 0x20, 0x2f, 0x20, 0x33, 0x32, 0x29, 0x20, 0x25, 0x20
        /*00ad*/ 	.byte	0x34, 0x29, 0x20, 0x3d, 0x3d, 0x20, 0x28, 0x28, 0x28, 0x74, 0x6d, 0x65, 0x6d, 0x5f, 0x61, 0x64
        /*00bd*/ 	.byte	0x64, 0x72, 0x20, 0x3e, 0x3e, 0x20, 0x31, 0x36, 0x29, 0x20, 0x2f, 0x20, 0x33, 0x32, 0x29, 0x20
        /*00cd*/ 	.byte	0x25, 0x20, 0x34, 0x29, 0x00
	.type		__unnamed_1,@object
	.size		__unnamed_1,(__unnamed_2 - __unnamed_1)
__unnamed_1:
        /*00d2*/ 	.byte	0x61, 0x75, 0x74, 0x6f, 0x20, 0x63, 0x75, 0x74, 0x65, 0x3a, 0x3a, 0x61, 0x73, 0x5f, 0x70, 0x6f
        /* <DEDUP_REMOVED lines=24> */
        /*0262*/ 	.byte	0x3e, 0x3e, 0x3e, 0x3e, 0x5d, 0x00
	.type		__unnamed_2,@object
	.size		__unnamed_2,(.L_2 - __unnamed_2)
__unnamed_2:
        /* <DEDUP_REMOVED lines=42> */
        /*0508*/ 	.byte	0x3e, 0x3e, 0x5d, 0x00
.L_2:


//--------------------- .nv.shared._ZN7cutlass13device_kernelINS_4gemm6kernel13GemmUniversalIN4cute5tupleIJiiiiEEENS1_10collective13CollectiveMmaINS1_35MainloopSm100TmaUmmaWarpSpecializedILi3ELi2ELi4ENS5_IJNS4_1CILi1EEESB_SB_EEEEENS5_IJNSA_ILi128EEESE_SE_EEENS_6half_tENS5_IJSB_llEEESG_SH_NS4_8TiledMMAINS4_8MMA_AtomIJNS4_20SM100_MMA_F16BF16_SSISG_SG_fLi128ELi128ELNS4_4UMMA5MajorE1ELSM_1ELNSL_7ScaleInE0ELSN_0EEEEEENS4_6LayoutISC_NS5_IJNSA_ILi0EEESR_SR_EEEEENS5_IJNS4_10UnderscoreESU_SU_EEEEENS4_13SM90_TMA_LOADENS4_14ComposedLayoutINS4_7SwizzleILi3ELi4ELi3EEENS4_18smem_ptr_flag_bitsILi16EEENSQ_INS5_IJNSA_ILi64EEENSA_ILi8EEEEEENS5_IJSB_S13_EEEEEEEvNS4_8identityESX_S18_vS19_EENS_8epilogue10collective18CollectiveEpilogueINS1B_23Sm100TmaWarpSpecializedILi4ELi2ELi32ELb1ELb0EEEJSF_NS5_IJNSQ_ISE_SB_EENSQ_INSA_ILi32EEESB_EEEEESG_NS5_IJlSB_lEEESG_S1K_NS1B_6fusion15FusionCallbacksIS1F_NS1L_17LinearCombinationISG_fSG_fLNS_15FloatRoundStyleE2EEESF_S1J_JEEENS4_5SM1004TMEM4LOAD26SM100_TMEM_LOAD_32dp32b32xESX_NSY_INSZ_ILi2ELi4ELi3EEES12_NSQ_INS5_IJS14_S1H_EEENS5_IJS1H_SB_EEEEEEENS4_39AutoVectorizingCopyWithAssumedAlignmentILi128EEENS4_14SM90_TMA_STOREES1Z_S21_S21_EEEvvEEEEvNT_6ParamsE --------------------------
	.section	.nv.shared._ZN7cutlass13device_kernelINS_4gemm6kernel13GemmUniversalIN4cute5tupleIJiiiiEEENS1_10collective13CollectiveMmaINS1_35MainloopSm100TmaUmmaWarpSpecializedILi3ELi2ELi4ENS5_IJNS4_1CILi1EEESB_SB_EEEEENS5_IJNSA_ILi128EEESE_SE_EEENS_6half_tENS5_IJSB_llEEESG_SH_NS4_8TiledMMAINS4_8MMA_AtomIJNS4_20SM100_MMA_F16BF16_SSISG_SG_fLi128ELi128ELNS4_4UMMA5MajorE1ELSM_1ELNSL_7ScaleInE0ELSN_0EEEEEENS4_6LayoutISC_NS5_IJNSA_ILi0EEESR_SR_EEEEENS5_IJNS4_10UnderscoreESU_SU_EEEEENS4_13SM90_TMA_LOADENS4_14ComposedLayoutINS4_7SwizzleILi3ELi4ELi3EEENS4_18smem_ptr_flag_bitsILi16EEENSQ_INS5_IJNSA_ILi64EEENSA_ILi8EEEEEENS5_IJSB_S13_EEEEEEEvNS4_8identityESX_S18_vS19_EENS_8epilogue10collective18CollectiveEpilogueINS1B_23Sm100TmaWarpSpecializedILi4ELi2ELi32ELb1ELb0EEEJSF_NS5_IJNSQ_ISE_SB_EENSQ_INSA_ILi32EEESB_EEEEESG_NS5_IJlSB_lEEESG_S1K_NS1B_6fusion15FusionCallbacksIS1F_NS1L_17LinearCombinationISG_fSG_fLNS_15FloatRoundStyleE2EEESF_S1J_JEEENS4_5SM1004TMEM4LOAD26SM100_TMEM_LOAD_32dp32b32xESX_NSY_INSZ_ILi2ELi4ELi3EEES12_NSQ_INS5_IJS14_S1H_EEENS5_IJS1H_SB_EEEEEEENS4_39AutoVectorizingCopyWithAssumedAlignmentILi128EEENS4_14SM90_TMA_STOREES1Z_S21_S21_EEEvvEEEEvNT_6ParamsE,"aw",@nobits
	.sectionflags	@""
	.align	16
	.zero		1024


//--------------------- .nv.shared.reserved.0     --------------------------
	.section	.nv.shared.reserved.0,"aw",@nobits
	.weak		__nv_reservedSMEM_offset_0_alias
	.size		__nv_reservedSMEM_offset_0_alias, 0, 64
	.other		__nv_reservedSMEM_offset_0_alias,@"STO_CUDA_RESERVED_SHARED STV_DEFAULT"
__nv_reservedSMEM_offset_0_alias:
	.zero		0
.nv.shared.reserved.0:
	.zero		64
	.weak		__nv_reservedSMEM_tcgen05_partition
	.type		__nv_reservedSMEM_tcgen05_partition,@object
	.size		__nv_reservedSMEM_tcgen05_partition,(.L_0 - __nv_reservedSMEM_tcgen05_partition)
__nv_reservedSMEM_tcgen05_partition:
	.zero		32
.L_0:


//--------------------- .nv.global                --------------------------
	.section	.nv.global,"aw",@nobits
.nv.global:
	.type		_ZN40_INTERNAL_02c195de_4_k_cu_6cdeedfa_402464cute1_E,@object
	.size		_ZN40_INTERNAL_02c195de_4_k_cu_6cdeedfa_402464cute1_E,(_ZN40_INTERNAL_02c195de_4_k_cu_6cdeedfa_402464cuda3std3__45__cpo6cbeginE - _ZN40_INTERNAL_02c195de_4_k_cu_6cdeedfa_402464cute1_E)
_ZN40_INTERNAL_02c195de_4_k_cu_6cdeedfa_402464cute1_E:
	.zero		1
	.type		_ZN40_INTERNAL_02c195de_4_k_cu_6cdeedfa_402464cuda3std3__45__cpo6cbeginE,@object
	.size		_ZN40_INTERNAL_02c195de_4_k_cu_6cdeedfa_402464cuda3std3__45__cpo6cbeginE,(_ZN40_INTERNAL_02c195de_4_k_cu_6cdeedfa_402464cuda3std3__48in_placeE - _ZN40_INTERNAL_02c195de_4_k_cu_6cdeedfa_402464cuda3std3__45__cpo6cbeginE)
_ZN40_INTERNAL_02c195de_4_k_cu_6cdeedfa_402464cuda3std3__45__cpo6cbeginE:
	.zero		1
	.type		_ZN40_INTERNAL_02c195de_4_k_cu_6cdeedfa_402464cuda3std3__48in_placeE,@object
	.size		_ZN40_INTERNAL_02c195de_4_k_cu_6cdeedfa_402464cuda3std3__48in_placeE,(_ZN40_INTERNAL_02c195de_4_k_cu_6cdeedfa_402464cuda3std6ranges3__45__cpo9iter_moveE - _ZN40_INTERNAL_02c195de_4_k_cu_6cdeedfa_402464cuda3std3__48in_placeE)
_ZN40_INTERNAL_02c195de_4_k_cu_6cdeedfa_402464cuda3std3__48in_placeE:
	.zero		1
	.type		_ZN40_INTERNAL_02c195de_4_k_cu_6cdeedfa_402464cuda3std6ranges3__45__cpo9iter_moveE,@object
	.size		_ZN40_INTERNAL_02c195de_4_k_cu_6cdeedfa_402464cuda3std6ranges3__45__cpo9iter_moveE,(_ZN40_INTERNAL_02c195de_4_k_cu_6cdeedfa_402464cuda3std3__45__cpo5beginE - _ZN40_INTERNAL_02c195de_4_k_cu_6cdeedfa_402464cuda3std6ranges3__45__cpo9iter_moveE)
_ZN40_INTERNAL_02c195de_4_k_cu_6cdeedfa_402464cuda3std6ranges3__45__cpo9iter_moveE:
	.zero		1
	.type		_ZN40_INTERNAL_02c195de_4_k_cu_6cdeedfa_402464cuda3std3__45__cpo5beginE,@object
	.size		_ZN40_INTERNAL_02c195de_4_k_cu_6cdeedfa_402464cuda3std3__45__cpo5beginE,(_ZN40_INTERNAL_02c195de_4_k_cu_6cdeedfa_402464cuda3std3__442_GLOBAL__N__02c195de_4_k_cu_6cdeedfa_402466ignoreE - _ZN40_INTERNAL_02c195de_4_k_cu_6cdeedfa_402464cuda3std3__45__cpo5beginE)
_ZN40_INTERNAL_02c195de_4_k_cu_6cdeedfa_402464cuda3std3__45__cpo5beginE:
	.zero		1
	.type		_ZN40_INTERNAL_02c195de_4_k_cu_6cdeedfa_402464cuda3std3__442_GLOBAL__N__02c195de_4_k_cu_6cdeedfa_402466ignoreE,@object
	.size		_ZN40_INTERNAL_02c195de_4_k_cu_6cdeedfa_402464cuda3std3__442_GLOBAL__N__02c195de_4_k_cu_6cdeedfa_402466ignoreE,(_ZN40_INTERNAL_02c195de_4_k_cu_6cdeedfa_402464cute7productE - _ZN40_INTERNAL_02c195de_4_k_cu_6cdeedfa_402464cuda3std3__442_GLOBAL__N__02c195de_4_k_cu_6cdeedfa_402466ignoreE)
_ZN40_INTERNAL_02c195de_4_k_cu_6cdeedfa_402464cuda3std3__442_GLOBAL__N__02c195de_4_k_cu_6cdeedfa_402466ignoreE:
	.zero		1
	.type		_ZN40_INTERNAL_02c195de_4_k_cu_6cdeedfa_402464cute7productE,@object
	.size		_ZN40_INTERNAL_02c195de_4_k_cu_6cdeedfa_402464cute7productE,(_ZN40_INTERNAL_02c195de_4_k_cu_6cdeedfa_402464cuda3std3__45__cpo3endE - _ZN40_INTERNAL_02c195de_4_k_cu_6cdeedfa_402464cute7productE)
_ZN40_INTERNAL_02c195de_4_k_cu_6cdeedfa_402464cute7productE:
	.zero		1
	.type		_ZN40_INTERNAL_02c195de_4_k_cu_6cdeedfa_402464cuda3std3__45__cpo3endE,@object
	.size		_ZN40_INTERNAL_02c195de_4_k_cu_6cdeedfa_402464cuda3std3__45__cpo3endE,(_ZN40_INTERNAL_02c195de_4_k_cu_6cdeedfa_402464cuda3std3__419piecewise_constructE - _ZN40_INTERNAL_02c195de_4_k_cu_6cdeedfa_402464cuda3std3__45__cpo3endE)
_ZN40_INTERNAL_02c195de_4_k_cu_6cdeedfa_402464cuda3std3__45__cpo3endE:
	.zero		1
	.type		_ZN40_INTERNAL_02c195de_4_k_cu_6cdeedfa_402464cuda3std3__419piecewise_constructE,@object
	.size		_ZN40_INTERNAL_02c195de_4_k_cu_6cdeedfa_402464cuda3std3__419piecewise_constructE,(_ZN40_INTERNAL_02c195de_4_k_cu_6cdeedfa_402464cuda3std3__45__cpo4cendE - _ZN40_INTERNAL_02c195de_4_k_cu_6cdeedfa_402464cuda3std3__419piecewise_constructE)
_ZN40_INTERNAL_02c195de_4_k_cu_6cdeedfa_402464cuda3std3__419piecewise_constructE:
	.zero		1
	.type		_ZN40_INTERNAL_02c195de_4_k_cu_6cdeedfa_402464cuda3std3__45__cpo4cendE,@object
	.size		_ZN40_INTERNAL_02c195de_4_k_cu_6cdeedfa_402464cuda3std3__45__cpo4cendE,(_ZN40_INTERNAL_02c195de_4_k_cu_6cdeedfa_402464cuda3std6ranges3__45__cpo4swapE - _ZN40_INTERNAL_02c195de_4_k_cu_6cdeedfa_402464cuda3std3__45__cpo4cendE)
_ZN40_INTERNAL_02c195de_4_k_cu_6cdeedfa_402464cuda3std3__45__cpo4cendE:
	.zero		1
	.type		_ZN40_INTERNAL_02c195de_4_k_cu_6cdeedfa_402464cuda3std6ranges3__45__cpo4swapE,@object
	.size		_ZN40_INTERNAL_02c195de_4_k_cu_6cdeedfa_402464cuda3std6ranges3__45__cpo4swapE,(.L_10 - _ZN40_INTERNAL_02c195de_4_k_cu_6cdeedfa_402464cuda3std6ranges3__45__cpo4swapE)
_ZN40_INTERNAL_02c195de_4_k_cu_6cdeedfa_402464cuda3std6ranges3__45__cpo4swapE:
	.zero		1
.L_10:


//--------------------- .nv.constant0._ZN7cutlass13device_kernelINS_4gemm6kernel13GemmUniversalIN4cute5tupleIJiiiiEEENS1_10collective13CollectiveMmaINS1_35MainloopSm100TmaUmmaWarpSpecializedILi3ELi2ELi4ENS5_IJNS4_1CILi1EEESB_SB_EEEEENS5_IJNSA_ILi128EEESE_SE_EEENS_6half_tENS5_IJSB_llEEESG_SH_NS4_8TiledMMAINS4_8MMA_AtomIJNS4_20SM100_MMA_F16BF16_SSISG_SG_fLi128ELi128ELNS4_4UMMA5MajorE1ELSM_1ELNSL_7ScaleInE0ELSN_0EEEEEENS4_6LayoutISC_NS5_IJNSA_ILi0EEESR_SR_EEEEENS5_IJNS4_10UnderscoreESU_SU_EEEEENS4_13SM90_TMA_LOADENS4_14ComposedLayoutINS4_7SwizzleILi3ELi4ELi3EEENS4_18smem_ptr_flag_bitsILi16EEENSQ_INS5_IJNSA_ILi64EEENSA_ILi8EEEEEENS5_IJSB_S13_EEEEEEEvNS4_8identityESX_S18_vS19_EENS_8epilogue10collective18CollectiveEpilogueINS1B_23Sm100TmaWarpSpecializedILi4ELi2ELi32ELb1ELb0EEEJSF_NS5_IJNSQ_ISE_SB_EENSQ_INSA_ILi32EEESB_EEEEESG_NS5_IJlSB_lEEESG_S1K_NS1B_6fusion15FusionCallbacksIS1F_NS1L_17LinearCombinationISG_fSG_fLNS_15FloatRoundStyleE2EEESF_S1J_JEEENS4_5SM1004TMEM4LOAD26SM100_TMEM_LOAD_32dp32b32xESX_NSY_INSZ_ILi2ELi4ELi3EEES12_NSQ_INS5_IJS14_S1H_EEENS5_IJS1H_SB_EEEEEEENS4_39AutoVectorizingCopyWithAssumedAlignmentILi128EEENS4_14SM90_TMA_STOREES1Z_S21_S21_EEEvvEEEEvNT_6ParamsE --------------------------
	.section	.nv.constant0._ZN7cutlass13device_kernelINS_4gemm6kernel13GemmUniversalIN4cute5tupleIJiiiiEEENS1_10collective13CollectiveMmaINS1_35MainloopSm100TmaUmmaWarpSpecializedILi3ELi2ELi4ENS5_IJNS4_1CILi1EEESB_SB_EEEEENS5_IJNSA_ILi128EEESE_SE_EEENS_6half_tENS5_IJSB_llEEESG_SH_NS4_8TiledMMAINS4_8MMA_AtomIJNS4_20SM100_MMA_F16BF16_SSISG_SG_fLi128ELi128ELNS4_4UMMA5MajorE1ELSM_1ELNSL_7ScaleInE0ELSN_0EEEEEENS4_6LayoutISC_NS5_IJNSA_ILi0EEESR_SR_EEEEENS5_IJNS4_10UnderscoreESU_SU_EEEEENS4_13SM90_TMA_LOADENS4_14ComposedLayoutINS4_7SwizzleILi3ELi4ELi3EEENS4_18smem_ptr_flag_bitsILi16EEENSQ_INS5_IJNSA_ILi64EEENSA_ILi8EEEEEENS5_IJSB_S13_EEEEEEEvNS4_8identityESX_S18_vS19_EENS_8epilogue10collective18CollectiveEpilogueINS1B_23Sm100TmaWarpSpecializedILi4ELi2ELi32ELb1ELb0EEEJSF_NS5_IJNSQ_ISE_SB_EENSQ_INSA_ILi32EEESB_EEEEESG_NS5_IJlSB_lEEESG_S1K_NS1B_6fusion15FusionCallbacksIS1F_NS1L_17LinearCombinationISG_fSG_fLNS_15FloatRoundStyleE2EEESF_S1J_JEEENS4_5SM1004TMEM4LOAD26SM100_TMEM_LOAD_32dp32b32xESX_NSY_INSZ_ILi2ELi4ELi3EEES12_NSQ_INS5_IJS14_S1H_EEENS5_IJS1H_SB_EEEEEEENS4_39AutoVectorizingCopyWithAssumedAlignmentILi128EEENS4_14SM90_TMA_STOREES1Z_S21_S21_EEEvvEEEEvNT_6ParamsE,"a",@progbits
	.sectionflags	@""
	.align	4
.nv.constant0._ZN7cutlass13device_kernelINS_4gemm6kernel13GemmUniversalIN4cute5tupleIJiiiiEEENS1_10collective13CollectiveMmaINS1_35MainloopSm100TmaUmmaWarpSpecializedILi3ELi2ELi4ENS5_IJNS4_1CILi1EEESB_SB_EEEEENS5_IJNSA_ILi128EEESE_SE_EEENS_6half_tENS5_IJSB_llEEESG_SH_NS4_8TiledMMAINS4_8MMA_AtomIJNS4_20SM100_MMA_F16BF16_SSISG_SG_fLi128ELi128ELNS4_4UMMA5MajorE1ELSM_1ELNSL_7ScaleInE0ELSN_0EEEEEENS4_6LayoutISC_NS5_IJNSA_ILi0EEESR_SR_EEEEENS5_IJNS4_10UnderscoreESU_SU_EEEEENS4_13SM90_TMA_LOADENS4_14ComposedLayoutINS4_7SwizzleILi3ELi4ELi3EEENS4_18smem_ptr_flag_bitsILi16EEENSQ_INS5_IJNSA_ILi64EEENSA_ILi8EEEEEENS5_IJSB_S13_EEEEEEEvNS4_8identityESX_S18_vS19_EENS_8epilogue10collective18CollectiveEpilogueINS1B_23Sm100TmaWarpSpecializedILi4ELi2ELi32ELb1ELb0EEEJSF_NS5_IJNSQ_ISE_SB_EENSQ_INSA_ILi32EEESB_EEEEESG_NS5_IJlSB_lEEESG_S1K_NS1B_6fusion15FusionCallbacksIS1F_NS1L_17LinearCombinationISG_fSG_fLNS_15FloatRoundStyleE2EEESF_S1J_JEEENS4_5SM1004TMEM4LOAD26SM100_TMEM_LOAD_32dp32b32xESX_NSY_INSZ_ILi2ELi4ELi3EEES12_NSQ_INS5_IJS14_S1H_EEENS5_IJS1H_SB_EEEEEEENS4_39AutoVectorizingCopyWithAssumedAlignmentILi128EEENS4_14SM90_TMA_STOREES1Z_S21_S21_EEEvvEEEEvNT_6ParamsE:
	.zero		2944


//--------------------- SYMBOLS --------------------------

	.type		.nv.reservedSmem.offset0,@object
	.size		.nv.reservedSmem.offset0,0x4
	.type		.nv.reservedSmem.cap,@object
	.size		.nv.reservedSmem.cap,0x4
	.type		__assertfail,@function
